//
// Generated by NVIDIA NVVM Compiler
//
// Compiler Build ID: CL-36424714
// Cuda compilation tools, release 13.0, V13.0.88
// Based on NVVM 20.0.0
//

.version 9.0
.target sm_100
.address_size 64

	// .globl	_Z7sigmoidiPKfPf

.visible .entry _Z7sigmoidiPKfPf(
	.param .u32 _Z7sigmoidiPKfPf_param_0,
	.param .u64 .ptr .align 1 _Z7sigmoidiPKfPf_param_1,
	.param .u64 .ptr .align 1 _Z7sigmoidiPKfPf_param_2
)
{
	.reg .pred 	%p<7>;
	.reg .b32 	%r<41>;
	.reg .b32 	%f<65>;
	.reg .b64 	%rd<18>;

	ld.param.u32 	%r12, [_Z7sigmoidiPKfPf_param_0];
	ld.param.u64 	%rd3, [_Z7sigmoidiPKfPf_param_1];
	ld.param.u64 	%rd4, [_Z7sigmoidiPKfPf_param_2];
	cvta.to.global.u64 	%rd1, %rd4;
	cvta.to.global.u64 	%rd2, %rd3;
	mov.u32 	%r13, %ntid.x;
	mov.u32 	%r14, %nctaid.x;
	mul.lo.s32 	%r1, %r13, %r14;
	mov.u32 	%r15, %ctaid.x;
	mov.u32 	%r16, %tid.x;
	mad.lo.s32 	%r39, %r15, %r13, %r16;
	setp.ge.s32 	%p1, %r39, %r12;
	@%p1 bra 	$L__BB0_7;
	add.s32 	%r17, %r39, %r1;
	max.s32 	%r18, %r12, %r17;
	setp.lt.s32 	%p2, %r17, %r12;
	selp.u32 	%r19, 1, 0, %p2;
	add.s32 	%r20, %r17, %r19;
	sub.s32 	%r21, %r18, %r20;
	div.u32 	%r22, %r21, %r1;
	add.s32 	%r3, %r22, %r19;
	and.b32  	%r23, %r3, 3;
	setp.eq.s32 	%p3, %r23, 3;
	@%p3 bra 	$L__BB0_4;
	add.s32 	%r24, %r3, 1;
	and.b32  	%r25, %r24, 3;
	neg.s32 	%r37, %r25;
$L__BB0_3:
	.pragma "nounroll";
	mul.wide.s32 	%rd5, %r39, 4;
	add.s64 	%rd6, %rd1, %rd5;
	add.s64 	%rd7, %rd2, %rd5;
	ld.global.nc.f32 	%f1, [%rd7];
	fma.rn.f32 	%f2, %f1, 0fBBBB989D, 0f3F000000;
	cvt.sat.f32.f32 	%f3, %f2;
	mov.f32 	%f4, 0f4B400001;
	mov.f32 	%f5, 0f437C0000;
	fma.rm.f32 	%f6, %f3, %f5, %f4;
	add.f32 	%f7, %f6, 0fCB40007F;
	neg.f32 	%f8, %f7;
	fma.rn.f32 	%f9, %f1, 0fBFB8AA3B, %f8;
	fma.rn.f32 	%f10, %f1, 0fB2A57060, %f9;
	mov.b32 	%r26, %f6;
	shl.b32 	%r27, %r26, 23;
	mov.b32 	%f11, %r27;
	ex2.approx.ftz.f32 	%f12, %f10;
	fma.rn.f32 	%f13, %f12, %f11, 0f3F800000;
	rcp.rn.f32 	%f14, %f13;
	st.global.f32 	[%rd6], %f14;
	add.s32 	%r39, %r39, %r1;
	add.s32 	%r37, %r37, 1;
	setp.ne.s32 	%p4, %r37, 0;
	@%p4 bra 	$L__BB0_3;
$L__BB0_4:
	setp.lt.u32 	%p5, %r3, 3;
	@%p5 bra 	$L__BB0_7;
	mul.wide.s32 	%rd11, %r1, 4;
	shl.b32 	%r36, %r1, 2;
$L__BB0_6:
	mul.wide.s32 	%rd8, %r39, 4;
	add.s64 	%rd9, %rd2, %rd8;
	ld.global.nc.f32 	%f15, [%rd9];
	fma.rn.f32 	%f16, %f15, 0fBBBB989D, 0f3F000000;
	cvt.sat.f32.f32 	%f17, %f16;
	mov.f32 	%f18, 0f4B400001;
	mov.f32 	%f19, 0f437C0000;
	fma.rm.f32 	%f20, %f17, %f19, %f18;
	add.f32 	%f21, %f20, 0fCB40007F;
	neg.f32 	%f22, %f21;
	fma.rn.f32 	%f23, %f15, 0fBFB8AA3B, %f22;
	fma.rn.f32 	%f24, %f15, 0fB2A57060, %f23;
	mov.b32 	%r28, %f20;
	shl.b32 	%r29, %r28, 23;
	mov.b32 	%f25, %r29;
	ex2.approx.ftz.f32 	%f26, %f24;
	fma.rn.f32 	%f27, %f26, %f25, 0f3F800000;
	rcp.rn.f32 	%f28, %f27;
	add.s64 	%rd10, %rd1, %rd8;
	st.global.f32 	[%rd10], %f28;
	add.s64 	%rd12, %rd9, %rd11;
	ld.global.nc.f32 	%f29, [%rd12];
	fma.rn.f32 	%f30, %f29, 0fBBBB989D, 0f3F000000;
	cvt.sat.f32.f32 	%f31, %f30;
	fma.rm.f32 	%f32, %f31, %f19, %f18;
	add.f32 	%f33, %f32, 0fCB40007F;
	neg.f32 	%f34, %f33;
	fma.rn.f32 	%f35, %f29, 0fBFB8AA3B, %f34;
	fma.rn.f32 	%f36, %f29, 0fB2A57060, %f35;
	mov.b32 	%r30, %f32;
	shl.b32 	%r31, %r30, 23;
	mov.b32 	%f37, %r31;
	ex2.approx.ftz.f32 	%f38, %f36;
	fma.rn.f32 	%f39, %f38, %f37, 0f3F800000;
	rcp.rn.f32 	%f40, %f39;
	add.s64 	%rd13, %rd10, %rd11;
	st.global.f32 	[%rd13], %f40;
	add.s64 	%rd14, %rd12, %rd11;
	ld.global.nc.f32 	%f41, [%rd14];
	fma.rn.f32 	%f42, %f41, 0fBBBB989D, 0f3F000000;
	cvt.sat.f32.f32 	%f43, %f42;
	fma.rm.f32 	%f44, %f43, %f19, %f18;
	add.f32 	%f45, %f44, 0fCB40007F;
	neg.f32 	%f46, %f45;
	fma.rn.f32 	%f47, %f41, 0fBFB8AA3B, %f46;
	fma.rn.f32 	%f48, %f41, 0fB2A57060, %f47;
	mov.b32 	%r32, %f44;
	shl.b32 	%r33, %r32, 23;
	mov.b32 	%f49, %r33;
	ex2.approx.ftz.f32 	%f50, %f48;
	fma.rn.f32 	%f51, %f50, %f49, 0f3F800000;
	rcp.rn.f32 	%f52, %f51;
	add.s64 	%rd15, %rd13, %rd11;
	st.global.f32 	[%rd15], %f52;
	add.s64 	%rd16, %rd14, %rd11;
	ld.global.nc.f32 	%f53, [%rd16];
	fma.rn.f32 	%f54, %f53, 0fBBBB989D, 0f3F000000;
	cvt.sat.f32.f32 	%f55, %f54;
	fma.rm.f32 	%f56, %f55, %f19, %f18;
	add.f32 	%f57, %f56, 0fCB40007F;
	neg.f32 	%f58, %f57;
	fma.rn.f32 	%f59, %f53, 0fBFB8AA3B, %f58;
	fma.rn.f32 	%f60, %f53, 0fB2A57060, %f59;
	mov.b32 	%r34, %f56;
	shl.b32 	%r35, %r34, 23;
	mov.b32 	%f61, %r35;
	ex2.approx.ftz.f32 	%f62, %f60;
	fma.rn.f32 	%f63, %f62, %f61, 0f3F800000;
	rcp.rn.f32 	%f64, %f63;
	add.s64 	%rd17, %rd15, %rd11;
	st.global.f32 	[%rd17], %f64;
	add.s32 	%r39, %r36, %r39;
	setp.lt.s32 	%p6, %r39, %r12;
	@%p6 bra 	$L__BB0_6;
$L__BB0_7:
	ret;

}
	// .globl	_Z7sigmoidiPKfPfS1_
.visible .entry _Z7sigmoidiPKfPfS1_(
	.param .u32 _Z7sigmoidiPKfPfS1__param_0,
	.param .u64 .ptr .align 1 _Z7sigmoidiPKfPfS1__param_1,
	.param .u64 .ptr .align 1 _Z7sigmoidiPKfPfS1__param_2,
	.param .u64 .ptr .align 1 _Z7sigmoidiPKfPfS1__param_3
)
{
	.reg .pred 	%p<7>;
	.reg .b32 	%r<41>;
	.reg .b32 	%f<77>;
	.reg .b64 	%rd<25>;

	ld.param.u32 	%r12, [_Z7sigmoidiPKfPfS1__param_0];
	ld.param.u64 	%rd4, [_Z7sigmoidiPKfPfS1__param_1];
	ld.param.u64 	%rd5, [_Z7sigmoidiPKfPfS1__param_2];
	ld.param.u64 	%rd6, [_Z7sigmoidiPKfPfS1__param_3];
	cvta.to.global.u64 	%rd1, %rd6;
	cvta.to.global.u64 	%rd2, %rd5;
	cvta.to.global.u64 	%rd3, %rd4;
	mov.u32 	%r13, %ntid.x;
	mov.u32 	%r14, %nctaid.x;
	mul.lo.s32 	%r1, %r13, %r14;
	mov.u32 	%r15, %ctaid.x;
	mov.u32 	%r16, %tid.x;
	mad.lo.s32 	%r39, %r15, %r13, %r16;
	setp.ge.s32 	%p1, %r39, %r12;
	@%p1 bra 	$L__BB1_7;
	add.s32 	%r17, %r39, %r1;
	max.s32 	%r18, %r12, %r17;
	setp.lt.s32 	%p2, %r17, %r12;
	selp.u32 	%r19, 1, 0, %p2;
	add.s32 	%r20, %r17, %r19;
	sub.s32 	%r21, %r18, %r20;
	div.u32 	%r22, %r21, %r1;
	add.s32 	%r3, %r22, %r19;
	and.b32  	%r23, %r3, 3;
	setp.eq.s32 	%p3, %r23, 3;
	@%p3 bra 	$L__BB1_4;
	add.s32 	%r24, %r3, 1;
	and.b32  	%r25, %r24, 3;
	neg.s32 	%r37, %r25;
$L__BB1_3:
	.pragma "nounroll";
	mul.wide.s32 	%rd7, %r39, 4;
	add.s64 	%rd8, %rd1, %rd7;
	add.s64 	%rd9, %rd2, %rd7;
	add.s64 	%rd10, %rd3, %rd7;
	ld.global.nc.f32 	%f1, [%rd10];
	fma.rn.f32 	%f2, %f1, 0fBBBB989D, 0f3F000000;
	cvt.sat.f32.f32 	%f3, %f2;
	mov.f32 	%f4, 0f4B400001;
	mov.f32 	%f5, 0f437C0000;
	fma.rm.f32 	%f6, %f3, %f5, %f4;
	add.f32 	%f7, %f6, 0fCB40007F;
	neg.f32 	%f8, %f7;
	fma.rn.f32 	%f9, %f1, 0fBFB8AA3B, %f8;
	fma.rn.f32 	%f10, %f1, 0fB2A57060, %f9;
	mov.b32 	%r26, %f6;
	shl.b32 	%r27, %r26, 23;
	mov.b32 	%f11, %r27;
	ex2.approx.ftz.f32 	%f12, %f10;
	fma.rn.f32 	%f13, %f12, %f11, 0f3F800000;
	rcp.rn.f32 	%f14, %f13;
	st.global.f32 	[%rd9], %f14;
	mov.f32 	%f15, 0f3F800000;
	sub.f32 	%f16, %f15, %f14;
	mul.f32 	%f17, %f14, %f16;
	st.global.f32 	[%rd8], %f17;
	add.s32 	%r39, %r39, %r1;
	add.s32 	%r37, %r37, 1;
	setp.ne.s32 	%p4, %r37, 0;
	@%p4 bra 	$L__BB1_3;
$L__BB1_4:
	setp.lt.u32 	%p5, %r3, 3;
	@%p5 bra 	$L__BB1_7;
	mul.wide.s32 	%rd15, %r1, 4;
	shl.b32 	%r36, %r1, 2;
$L__BB1_6:
	mul.wide.s32 	%rd11, %r39, 4;
	add.s64 	%rd12, %rd3, %rd11;
	ld.global.nc.f32 	%f18, [%rd12];
	fma.rn.f32 	%f19, %f18, 0fBBBB989D, 0f3F000000;
	cvt.sat.f32.f32 	%f20, %f19;
	mov.f32 	%f21, 0f4B400001;
	mov.f32 	%f22, 0f437C0000;
	fma.rm.f32 	%f23, %f20, %f22, %f21;
	add.f32 	%f24, %f23, 0fCB40007F;
	neg.f32 	%f25, %f24;
	fma.rn.f32 	%f26, %f18, 0fBFB8AA3B, %f25;
	fma.rn.f32 	%f27, %f18, 0fB2A57060, %f26;
	mov.b32 	%r28, %f23;
	shl.b32 	%r29, %r28, 23;
	mov.b32 	%f28, %r29;
	ex2.approx.ftz.f32 	%f29, %f27;
	fma.rn.f32 	%f30, %f29, %f28, 0f3F800000;
	rcp.rn.f32 	%f31, %f30;
	add.s64 	%rd13, %rd2, %rd11;
	st.global.f32 	[%rd13], %f31;
	mov.f32 	%f32, 0f3F800000;
	sub.f32 	%f33, %f32, %f31;
	mul.f32 	%f34, %f31, %f33;
	add.s64 	%rd14, %rd1, %rd11;
	st.global.f32 	[%rd14], %f34;
	add.s64 	%rd16, %rd12, %rd15;
	ld.global.nc.f32 	%f35, [%rd16];
	fma.rn.f32 	%f36, %f35, 0fBBBB989D, 0f3F000000;
	cvt.sat.f32.f32 	%f37, %f36;
	fma.rm.f32 	%f38, %f37, %f22, %f21;
	add.f32 	%f39, %f38, 0fCB40007F;
	neg.f32 	%f40, %f39;
	fma.rn.f32 	%f41, %f35, 0fBFB8AA3B, %f40;
	fma.rn.f32 	%f42, %f35, 0fB2A57060, %f41;
	mov.b32 	%r30, %f38;
	shl.b32 	%r31, %r30, 23;
	mov.b32 	%f43, %r31;
	ex2.approx.ftz.f32 	%f44, %f42;
	fma.rn.f32 	%f45, %f44, %f43, 0f3F800000;
	rcp.rn.f32 	%f46, %f45;
	add.s64 	%rd17, %rd13, %rd15;
	st.global.f32 	[%rd17], %f46;
	sub.f32 	%f47, %f32, %f46;
	mul.f32 	%f48, %f46, %f47;
	add.s64 	%rd18, %rd14, %rd15;
	st.global.f32 	[%rd18], %f48;
	add.s64 	%rd19, %rd16, %rd15;
	ld.global.nc.f32 	%f49, [%rd19];
	fma.rn.f32 	%f50, %f49, 0fBBBB989D, 0f3F000000;
	cvt.sat.f32.f32 	%f51, %f50;
	fma.rm.f32 	%f52, %f51, %f22, %f21;
	add.f32 	%f53, %f52, 0fCB40007F;
	neg.f32 	%f54, %f53;
	fma.rn.f32 	%f55, %f49, 0fBFB8AA3B, %f54;
	fma.rn.f32 	%f56, %f49, 0fB2A57060, %f55;
	mov.b32 	%r32, %f52;
	shl.b32 	%r33, %r32, 23;
	mov.b32 	%f57, %r33;
	ex2.approx.ftz.f32 	%f58, %f56;
	fma.rn.f32 	%f59, %f58, %f57, 0f3F800000;
	rcp.rn.f32 	%f60, %f59;
	add.s64 	%rd20, %rd17, %rd15;
	st.global.f32 	[%rd20], %f60;
	sub.f32 	%f61, %f32, %f60;
	mul.f32 	%f62, %f60, %f61;
	add.s64 	%rd21, %rd18, %rd15;
	st.global.f32 	[%rd21], %f62;
	add.s64 	%rd22, %rd19, %rd15;
	ld.global.nc.f32 	%f63, [%rd22];
	fma.rn.f32 	%f64, %f63, 0fBBBB989D, 0f3F000000;
	cvt.sat.f32.f32 	%f65, %f64;
	fma.rm.f32 	%f66, %f65, %f22, %f21;
	add.f32 	%f67, %f66, 0fCB40007F;
	neg.f32 	%f68, %f67;
	fma.rn.f32 	%f69, %f63, 0fBFB8AA3B, %f68;
	fma.rn.f32 	%f70, %f63, 0fB2A57060, %f69;
	mov.b32 	%r34, %f66;
	shl.b32 	%r35, %r34, 23;
	mov.b32 	%f71, %r35;
	ex2.approx.ftz.f32 	%f72, %f70;
	fma.rn.f32 	%f73, %f72, %f71, 0f3F800000;
	rcp.rn.f32 	%f74, %f73;
	add.s64 	%rd23, %rd20, %rd15;
	st.global.f32 	[%rd23], %f74;
	sub.f32 	%f75, %f32, %f74;
	mul.f32 	%f76, %f74, %f75;
	add.s64 	%rd24, %rd21, %rd15;
	st.global.f32 	[%rd24], %f76;
	add.s32 	%r39, %r36, %r39;
	setp.lt.s32 	%p6, %r39, %r12;
	@%p6 bra 	$L__BB1_6;
$L__BB1_7:
	ret;

}
	// .globl	_Z4tanhiPKfPf
.visible .entry _Z4tanhiPKfPf(
	.param .u32 _Z4tanhiPKfPf_param_0,
	.param .u64 .ptr .align 1 _Z4tanhiPKfPf_param_1,
	.param .u64 .ptr .align 1 _Z4tanhiPKfPf_param_2
)
{
	.reg .pred 	%p<17>;
	.reg .b32 	%r<31>;
	.reg .b32 	%f<81>;
	.reg .b64 	%rd<18>;

	ld.param.u32 	%r12, [_Z4tanhiPKfPf_param_0];
	ld.param.u64 	%rd3, [_Z4tanhiPKfPf_param_1];
	ld.param.u64 	%rd4, [_Z4tanhiPKfPf_param_2];
	cvta.to.global.u64 	%rd1, %rd4;
	cvta.to.global.u64 	%rd2, %rd3;
	mov.u32 	%r13, %ntid.x;
	mov.u32 	%r14, %nctaid.x;
	mul.lo.s32 	%r1, %r13, %r14;
	mov.u32 	%r15, %ctaid.x;
	mov.u32 	%r16, %tid.x;
	mad.lo.s32 	%r29, %r15, %r13, %r16;
	setp.ge.s32 	%p1, %r29, %r12;
	@%p1 bra 	$L__BB2_7;
	add.s32 	%r17, %r29, %r1;
	max.s32 	%r18, %r12, %r17;
	setp.lt.s32 	%p2, %r17, %r12;
	selp.u32 	%r19, 1, 0, %p2;
	add.s32 	%r20, %r17, %r19;
	sub.s32 	%r21, %r18, %r20;
	div.u32 	%r22, %r21, %r1;
	add.s32 	%r3, %r22, %r19;
	and.b32  	%r23, %r3, 3;
	setp.eq.s32 	%p3, %r23, 3;
	@%p3 bra 	$L__BB2_4;
	add.s32 	%r24, %r3, 1;
	and.b32  	%r25, %r24, 3;
	neg.s32 	%r27, %r25;
$L__BB2_3:
	.pragma "nounroll";
	mul.wide.s32 	%rd5, %r29, 4;
	add.s64 	%rd6, %rd1, %rd5;
	add.s64 	%rd7, %rd2, %rd5;
	ld.global.nc.f32 	%f1, [%rd7];
	abs.f32 	%f2, %f1;
	mul.f32 	%f3, %f2, 0f4038AA3B;
	ex2.approx.ftz.f32 	%f4, %f3;
	add.f32 	%f5, %f4, 0f3F800000;
	rcp.approx.ftz.f32 	%f6, %f5;
	fma.rn.f32 	%f7, %f6, 0fC0000000, 0f3F800000;
	setp.ge.f32 	%p4, %f2, 0f41102CB4;
	selp.f32 	%f8, 0f3F800000, %f7, %p4;
	copysign.f32 	%f9, %f1, %f8;
	mul.f32 	%f10, %f1, %f1;
	fma.rn.f32 	%f11, %f10, 0f3C80F082, 0fBD563CAE;
	fma.rn.f32 	%f12, %f11, %f10, 0f3E085941;
	fma.rn.f32 	%f13, %f12, %f10, 0fBEAAA9ED;
	fma.rn.f32 	%f14, %f13, %f10, 0f00000000;
	fma.rn.f32 	%f15, %f14, %f1, %f1;
	setp.ge.f32 	%p5, %f2, 0f3F19999A;
	selp.f32 	%f16, %f9, %f15, %p5;
	st.global.f32 	[%rd6], %f16;
	add.s32 	%r29, %r29, %r1;
	add.s32 	%r27, %r27, 1;
	setp.ne.s32 	%p6, %r27, 0;
	@%p6 bra 	$L__BB2_3;
$L__BB2_4:
	setp.lt.u32 	%p7, %r3, 3;
	@%p7 bra 	$L__BB2_7;
	mul.wide.s32 	%rd11, %r1, 4;
	shl.b32 	%r26, %r1, 2;
$L__BB2_6:
	mul.wide.s32 	%rd8, %r29, 4;
	add.s64 	%rd9, %rd2, %rd8;
	ld.global.nc.f32 	%f17, [%rd9];
	abs.f32 	%f18, %f17;
	mul.f32 	%f19, %f18, 0f4038AA3B;
	ex2.approx.ftz.f32 	%f20, %f19;
	add.f32 	%f21, %f20, 0f3F800000;
	rcp.approx.ftz.f32 	%f22, %f21;
	fma.rn.f32 	%f23, %f22, 0fC0000000, 0f3F800000;
	setp.ge.f32 	%p8, %f18, 0f41102CB4;
	selp.f32 	%f24, 0f3F800000, %f23, %p8;
	copysign.f32 	%f25, %f17, %f24;
	mul.f32 	%f26, %f17, %f17;
	fma.rn.f32 	%f27, %f26, 0f3C80F082, 0fBD563CAE;
	fma.rn.f32 	%f28, %f27, %f26, 0f3E085941;
	fma.rn.f32 	%f29, %f28, %f26, 0fBEAAA9ED;
	fma.rn.f32 	%f30, %f29, %f26, 0f00000000;
	fma.rn.f32 	%f31, %f30, %f17, %f17;
	setp.ge.f32 	%p9, %f18, 0f3F19999A;
	selp.f32 	%f32, %f25, %f31, %p9;
	add.s64 	%rd10, %rd1, %rd8;
	st.global.f32 	[%rd10], %f32;
	add.s64 	%rd12, %rd9, %rd11;
	ld.global.nc.f32 	%f33, [%rd12];
	abs.f32 	%f34, %f33;
	mul.f32 	%f35, %f34, 0f4038AA3B;
	ex2.approx.ftz.f32 	%f36, %f35;
	add.f32 	%f37, %f36, 0f3F800000;
	rcp.approx.ftz.f32 	%f38, %f37;
	fma.rn.f32 	%f39, %f38, 0fC0000000, 0f3F800000;
	setp.ge.f32 	%p10, %f34, 0f41102CB4;
	selp.f32 	%f40, 0f3F800000, %f39, %p10;
	copysign.f32 	%f41, %f33, %f40;
	mul.f32 	%f42, %f33, %f33;
	fma.rn.f32 	%f43, %f42, 0f3C80F082, 0fBD563CAE;
	fma.rn.f32 	%f44, %f43, %f42, 0f3E085941;
	fma.rn.f32 	%f45, %f44, %f42, 0fBEAAA9ED;
	fma.rn.f32 	%f46, %f45, %f42, 0f00000000;
	fma.rn.f32 	%f47, %f46, %f33, %f33;
	setp.ge.f32 	%p11, %f34, 0f3F19999A;
	selp.f32 	%f48, %f41, %f47, %p11;
	add.s64 	%rd13, %rd10, %rd11;
	st.global.f32 	[%rd13], %f48;
	add.s64 	%rd14, %rd12, %rd11;
	ld.global.nc.f32 	%f49, [%rd14];
	abs.f32 	%f50, %f49;
	mul.f32 	%f51, %f50, 0f4038AA3B;
	ex2.approx.ftz.f32 	%f52, %f51;
	add.f32 	%f53, %f52, 0f3F800000;
	rcp.approx.ftz.f32 	%f54, %f53;
	fma.rn.f32 	%f55, %f54, 0fC0000000, 0f3F800000;
	setp.ge.f32 	%p12, %f50, 0f41102CB4;
	selp.f32 	%f56, 0f3F800000, %f55, %p12;
	copysign.f32 	%f57, %f49, %f56;
	mul.f32 	%f58, %f49, %f49;
	fma.rn.f32 	%f59, %f58, 0f3C80F082, 0fBD563CAE;
	fma.rn.f32 	%f60, %f59, %f58, 0f3E085941;
	fma.rn.f32 	%f61, %f60, %f58, 0fBEAAA9ED;
	fma.rn.f32 	%f62, %f61, %f58, 0f00000000;
	fma.rn.f32 	%f63, %f62, %f49, %f49;
	setp.ge.f32 	%p13, %f50, 0f3F19999A;
	selp.f32 	%f64, %f57, %f63, %p13;
	add.s64 	%rd15, %rd13, %rd11;
	st.global.f32 	[%rd15], %f64;
	add.s64 	%rd16, %rd14, %rd11;
	ld.global.nc.f32 	%f65, [%rd16];
	abs.f32 	%f66, %f65;
	mul.f32 	%f67, %f66, 0f4038AA3B;
	ex2.approx.ftz.f32 	%f68, %f67;
	add.f32 	%f69, %f68, 0f3F800000;
	rcp.approx.ftz.f32 	%f70, %f69;
	fma.rn.f32 	%f71, %f70, 0fC0000000, 0f3F800000;
	setp.ge.f32 	%p14, %f66, 0f41102CB4;
	selp.f32 	%f72, 0f3F800000, %f71, %p14;
	copysign.f32 	%f73, %f65, %f72;
	mul.f32 	%f74, %f65, %f65;
	fma.rn.f32 	%f75, %f74, 0f3C80F082, 0fBD563CAE;
	fma.rn.f32 	%f76, %f75, %f74, 0f3E085941;
	fma.rn.f32 	%f77, %f76, %f74, 0fBEAAA9ED;
	fma.rn.f32 	%f78, %f77, %f74, 0f00000000;
	fma.rn.f32 	%f79, %f78, %f65, %f65;
	setp.ge.f32 	%p15, %f66, 0f3F19999A;
	selp.f32 	%f80, %f73, %f79, %p15;
	add.s64 	%rd17, %rd15, %rd11;
	st.global.f32 	[%rd17], %f80;
	add.s32 	%r29, %r26, %r29;
	setp.lt.s32 	%p16, %r29, %r12;
	@%p16 bra 	$L__BB2_6;
$L__BB2_7:
	ret;

}
	// .globl	_Z4tanhiPKfPfS1_
.visible .entry _Z4tanhiPKfPfS1_(
	.param .u32 _Z4tanhiPKfPfS1__param_0,
	.param .u64 .ptr .align 1 _Z4tanhiPKfPfS1__param_1,
	.param .u64 .ptr .align 1 _Z4tanhiPKfPfS1__param_2,
	.param .u64 .ptr .align 1 _Z4tanhiPKfPfS1__param_3
)
{
	.reg .pred 	%p<17>;
	.reg .b32 	%r<31>;
	.reg .b32 	%f<93>;
	.reg .b64 	%rd<25>;

	ld.param.u32 	%r12, [_Z4tanhiPKfPfS1__param_0];
	ld.param.u64 	%rd4, [_Z4tanhiPKfPfS1__param_1];
	ld.param.u64 	%rd5, [_Z4tanhiPKfPfS1__param_2];
	ld.param.u64 	%rd6, [_Z4tanhiPKfPfS1__param_3];
	cvta.to.global.u64 	%rd1, %rd6;
	cvta.to.global.u64 	%rd2, %rd5;
	cvta.to.global.u64 	%rd3, %rd4;
	mov.u32 	%r13, %ntid.x;
	mov.u32 	%r14, %nctaid.x;
	mul.lo.s32 	%r1, %r13, %r14;
	mov.u32 	%r15, %ctaid.x;
	mov.u32 	%r16, %tid.x;
	mad.lo.s32 	%r29, %r15, %r13, %r16;
	setp.ge.s32 	%p1, %r29, %r12;
	@%p1 bra 	$L__BB3_7;
	add.s32 	%r17, %r29, %r1;
	max.s32 	%r18, %r12, %r17;
	setp.lt.s32 	%p2, %r17, %r12;
	selp.u32 	%r19, 1, 0, %p2;
	add.s32 	%r20, %r17, %r19;
	sub.s32 	%r21, %r18, %r20;
	div.u32 	%r22, %r21, %r1;
	add.s32 	%r3, %r22, %r19;
	and.b32  	%r23, %r3, 3;
	setp.eq.s32 	%p3, %r23, 3;
	@%p3 bra 	$L__BB3_4;
	add.s32 	%r24, %r3, 1;
	and.b32  	%r25, %r24, 3;
	neg.s32 	%r27, %r25;
$L__BB3_3:
	.pragma "nounroll";
	mul.wide.s32 	%rd7, %r29, 4;
	add.s64 	%rd8, %rd1, %rd7;
	add.s64 	%rd9, %rd2, %rd7;
	add.s64 	%rd10, %rd3, %rd7;
	ld.global.nc.f32 	%f1, [%rd10];
	abs.f32 	%f2, %f1;
	mul.f32 	%f3, %f2, 0f4038AA3B;
	ex2.approx.ftz.f32 	%f4, %f3;
	add.f32 	%f5, %f4, 0f3F800000;
	rcp.approx.ftz.f32 	%f6, %f5;
	fma.rn.f32 	%f7, %f6, 0fC0000000, 0f3F800000;
	setp.ge.f32 	%p4, %f2, 0f41102CB4;
	selp.f32 	%f8, 0f3F800000, %f7, %p4;
	copysign.f32 	%f9, %f1, %f8;
	mul.f32 	%f10, %f1, %f1;
	fma.rn.f32 	%f11, %f10, 0f3C80F082, 0fBD563CAE;
	fma.rn.f32 	%f12, %f11, %f10, 0f3E085941;
	fma.rn.f32 	%f13, %f12, %f10, 0fBEAAA9ED;
	fma.rn.f32 	%f14, %f13, %f10, 0f00000000;
	fma.rn.f32 	%f15, %f14, %f1, %f1;
	setp.ge.f32 	%p5, %f2, 0f3F19999A;
	selp.f32 	%f16, %f9, %f15, %p5;
	st.global.f32 	[%rd9], %f16;
	mul.f32 	%f17, %f16, %f16;
	mov.f32 	%f18, 0f3F800000;
	sub.f32 	%f19, %f18, %f17;
	st.global.f32 	[%rd8], %f19;
	add.s32 	%r29, %r29, %r1;
	add.s32 	%r27, %r27, 1;
	setp.ne.s32 	%p6, %r27, 0;
	@%p6 bra 	$L__BB3_3;
$L__BB3_4:
	setp.lt.u32 	%p7, %r3, 3;
	@%p7 bra 	$L__BB3_7;
	mul.wide.s32 	%rd15, %r1, 4;
	shl.b32 	%r26, %r1, 2;
$L__BB3_6:
	mul.wide.s32 	%rd11, %r29, 4;
	add.s64 	%rd12, %rd3, %rd11;
	ld.global.nc.f32 	%f20, [%rd12];
	abs.f32 	%f21, %f20;
	mul.f32 	%f22, %f21, 0f4038AA3B;
	ex2.approx.ftz.f32 	%f23, %f22;
	add.f32 	%f24, %f23, 0f3F800000;
	rcp.approx.ftz.f32 	%f25, %f24;
	fma.rn.f32 	%f26, %f25, 0fC0000000, 0f3F800000;
	setp.ge.f32 	%p8, %f21, 0f41102CB4;
	selp.f32 	%f27, 0f3F800000, %f26, %p8;
	copysign.f32 	%f28, %f20, %f27;
	mul.f32 	%f29, %f20, %f20;
	fma.rn.f32 	%f30, %f29, 0f3C80F082, 0fBD563CAE;
	fma.rn.f32 	%f31, %f30, %f29, 0f3E085941;
	fma.rn.f32 	%f32, %f31, %f29, 0fBEAAA9ED;
	fma.rn.f32 	%f33, %f32, %f29, 0f00000000;
	fma.rn.f32 	%f34, %f33, %f20, %f20;
	setp.ge.f32 	%p9, %f21, 0f3F19999A;
	selp.f32 	%f35, %f28, %f34, %p9;
	add.s64 	%rd13, %rd2, %rd11;
	st.global.f32 	[%rd13], %f35;
	mul.f32 	%f36, %f35, %f35;
	mov.f32 	%f37, 0f3F800000;
	sub.f32 	%f38, %f37, %f36;
	add.s64 	%rd14, %rd1, %rd11;
	st.global.f32 	[%rd14], %f38;
	add.s64 	%rd16, %rd12, %rd15;
	ld.global.nc.f32 	%f39, [%rd16];
	abs.f32 	%f40, %f39;
	mul.f32 	%f41, %f40, 0f4038AA3B;
	ex2.approx.ftz.f32 	%f42, %f41;
	add.f32 	%f43, %f42, 0f3F800000;
	rcp.approx.ftz.f32 	%f44, %f43;
	fma.rn.f32 	%f45, %f44, 0fC0000000, 0f3F800000;
	setp.ge.f32 	%p10, %f40, 0f41102CB4;
	selp.f32 	%f46, 0f3F800000, %f45, %p10;
	copysign.f32 	%f47, %f39, %f46;
	mul.f32 	%f48, %f39, %f39;
	fma.rn.f32 	%f49, %f48, 0f3C80F082, 0fBD563CAE;
	fma.rn.f32 	%f50, %f49, %f48, 0f3E085941;
	fma.rn.f32 	%f51, %f50, %f48, 0fBEAAA9ED;
	fma.rn.f32 	%f52, %f51, %f48, 0f00000000;
	fma.rn.f32 	%f53, %f52, %f39, %f39;
	setp.ge.f32 	%p11, %f40, 0f3F19999A;
	selp.f32 	%f54, %f47, %f53, %p11;
	add.s64 	%rd17, %rd13, %rd15;
	st.global.f32 	[%rd17], %f54;
	mul.f32 	%f55, %f54, %f54;
	sub.f32 	%f56, %f37, %f55;
	add.s64 	%rd18, %rd14, %rd15;
	st.global.f32 	[%rd18], %f56;
	add.s64 	%rd19, %rd16, %rd15;
	ld.global.nc.f32 	%f57, [%rd19];
	abs.f32 	%f58, %f57;
	mul.f32 	%f59, %f58, 0f4038AA3B;
	ex2.approx.ftz.f32 	%f60, %f59;
	add.f32 	%f61, %f60, 0f3F800000;
	rcp.approx.ftz.f32 	%f62, %f61;
	fma.rn.f32 	%f63, %f62, 0fC0000000, 0f3F800000;
	setp.ge.f32 	%p12, %f58, 0f41102CB4;
	selp.f32 	%f64, 0f3F800000, %f63, %p12;
	copysign.f32 	%f65, %f57, %f64;
	mul.f32 	%f66, %f57, %f57;
	fma.rn.f32 	%f67, %f66, 0f3C80F082, 0fBD563CAE;
	fma.rn.f32 	%f68, %f67, %f66, 0f3E085941;
	fma.rn.f32 	%f69, %f68, %f66, 0fBEAAA9ED;
	fma.rn.f32 	%f70, %f69, %f66, 0f00000000;
	fma.rn.f32 	%f71, %f70, %f57, %f57;
	setp.ge.f32 	%p13, %f58, 0f3F19999A;
	selp.f32 	%f72, %f65, %f71, %p13;
	add.s64 	%rd20, %rd17, %rd15;
	st.global.f32 	[%rd20], %f72;
	mul.f32 	%f73, %f72, %f72;
	sub.f32 	%f74, %f37, %f73;
	add.s64 	%rd21, %rd18, %rd15;
	st.global.f32 	[%rd21], %f74;
	add.s64 	%rd22, %rd19, %rd15;
	ld.global.nc.f32 	%f75, [%rd22];
	abs.f32 	%f76, %f75;
	mul.f32 	%f77, %f76, 0f4038AA3B;
	ex2.approx.ftz.f32 	%f78, %f77;
	add.f32 	%f79, %f78, 0f3F800000;
	rcp.approx.ftz.f32 	%f80, %f79;
	fma.rn.f32 	%f81, %f80, 0fC0000000, 0f3F800000;
	setp.ge.f32 	%p14, %f76, 0f41102CB4;
	selp.f32 	%f82, 0f3F800000, %f81, %p14;
	copysign.f32 	%f83, %f75, %f82;
	mul.f32 	%f84, %f75, %f75;
	fma.rn.f32 	%f85, %f84, 0f3C80F082, 0fBD563CAE;
	fma.rn.f32 	%f86, %f85, %f84, 0f3E085941;
	fma.rn.f32 	%f87, %f86, %f84, 0fBEAAA9ED;
	fma.rn.f32 	%f88, %f87, %f84, 0f00000000;
	fma.rn.f32 	%f89, %f88, %f75, %f75;
	setp.ge.f32 	%p15, %f76, 0f3F19999A;
	selp.f32 	%f90, %f83, %f89, %p15;
	add.s64 	%rd23, %rd20, %rd15;
	st.global.f32 	[%rd23], %f90;
	mul.f32 	%f91, %f90, %f90;
	sub.f32 	%f92, %f37, %f91;
	add.s64 	%rd24, %rd21, %rd15;
	st.global.f32 	[%rd24], %f92;
	add.s32 	%r29, %r26, %r29;
	setp.lt.s32 	%p16, %r29, %r12;
	@%p16 bra 	$L__BB3_6;
$L__BB3_7:
	ret;

}
	// .globl	_Z11tanhSigmRowiiPKfPf
.visible .entry _Z11tanhSigmRowiiPKfPf(
	.param .u32 _Z11tanhSigmRowiiPKfPf_param_0,
	.param .u32 _Z11tanhSigmRowiiPKfPf_param_1,
	.param .u64 .ptr .align 1 _Z11tanhSigmRowiiPKfPf_param_2,
	.param .u64 .ptr .align 1 _Z11tanhSigmRowiiPKfPf_param_3
)
{
	.reg .pred 	%p<6>;
	.reg .b32 	%r<20>;
	.reg .b32 	%f<31>;
	.reg .b64 	%rd<11>;

	ld.param.u32 	%r8, [_Z11tanhSigmRowiiPKfPf_param_0];
	ld.param.u32 	%r9, [_Z11tanhSigmRowiiPKfPf_param_1];
	ld.param.u64 	%rd3, [_Z11tanhSigmRowiiPKfPf_param_2];
	ld.param.u64 	%rd4, [_Z11tanhSigmRowiiPKfPf_param_3];
	cvta.to.global.u64 	%rd1, %rd4;
	cvta.to.global.u64 	%rd2, %rd3;
	mov.u32 	%r1, %ntid.x;
	mov.u32 	%r10, %ctaid.x;
	mov.u32 	%r11, %tid.x;
	mad.lo.s32 	%r19, %r10, %r1, %r11;
	mul.lo.s32 	%r3, %r9, %r8;
	setp.ge.s32 	%p1, %r19, %r3;
	@%p1 bra 	$L__BB4_6;
	shr.s32 	%r12, %r8, 31;
	shr.u32 	%r13, %r12, 30;
	add.s32 	%r14, %r8, %r13;
	shr.s32 	%r4, %r14, 2;
	mov.u32 	%r15, %nctaid.x;
	mul.lo.s32 	%r5, %r1, %r15;
$L__BB4_2:
	rem.s32 	%r16, %r19, %r8;
	setp.ge.s32 	%p2, %r16, %r4;
	@%p2 bra 	$L__BB4_4;
	mul.wide.s32 	%rd8, %r19, 4;
	add.s64 	%rd9, %rd2, %rd8;
	ld.global.nc.f32 	%f15, [%rd9];
	abs.f32 	%f16, %f15;
	mul.f32 	%f17, %f16, 0f4038AA3B;
	ex2.approx.ftz.f32 	%f18, %f17;
	add.f32 	%f19, %f18, 0f3F800000;
	rcp.approx.ftz.f32 	%f20, %f19;
	fma.rn.f32 	%f21, %f20, 0fC0000000, 0f3F800000;
	setp.ge.f32 	%p3, %f16, 0f41102CB4;
	selp.f32 	%f22, 0f3F800000, %f21, %p3;
	copysign.f32 	%f23, %f15, %f22;
	mul.f32 	%f24, %f15, %f15;
	fma.rn.f32 	%f25, %f24, 0f3C80F082, 0fBD563CAE;
	fma.rn.f32 	%f26, %f25, %f24, 0f3E085941;
	fma.rn.f32 	%f27, %f26, %f24, 0fBEAAA9ED;
	fma.rn.f32 	%f28, %f27, %f24, 0f00000000;
	fma.rn.f32 	%f29, %f28, %f15, %f15;
	setp.ge.f32 	%p4, %f16, 0f3F19999A;
	selp.f32 	%f30, %f23, %f29, %p4;
	add.s64 	%rd10, %rd1, %rd8;
	st.global.f32 	[%rd10], %f30;
	bra.uni 	$L__BB4_5;
$L__BB4_4:
	mul.wide.s32 	%rd5, %r19, 4;
	add.s64 	%rd6, %rd2, %rd5;
	ld.global.nc.f32 	%f1, [%rd6];
	fma.rn.f32 	%f2, %f1, 0fBBBB989D, 0f3F000000;
	cvt.sat.f32.f32 	%f3, %f2;
	mov.f32 	%f4, 0f4B400001;
	mov.f32 	%f5, 0f437C0000;
	fma.rm.f32 	%f6, %f3, %f5, %f4;
	add.f32 	%f7, %f6, 0fCB40007F;
	neg.f32 	%f8, %f7;
	fma.rn.f32 	%f9, %f1, 0fBFB8AA3B, %f8;
	fma.rn.f32 	%f10, %f1, 0fB2A57060, %f9;
	mov.b32 	%r17, %f6;
	shl.b32 	%r18, %r17, 23;
	mov.b32 	%f11, %r18;
	ex2.approx.ftz.f32 	%f12, %f10;
	fma.rn.f32 	%f13, %f12, %f11, 0f3F800000;
	rcp.rn.f32 	%f14, %f13;
	add.s64 	%rd7, %rd1, %rd5;
	st.global.f32 	[%rd7], %f14;
$L__BB4_5:
	add.s32 	%r19, %r19, %r5;
	setp.lt.s32 	%p5, %r19, %r3;
	@%p5 bra 	$L__BB4_2;
$L__BB4_6:
	ret;

}
	// .globl	_Z11tanhSigmRowiiPKfPfS1_
.visible .entry _Z11tanhSigmRowiiPKfPfS1_(
	.param .u32 _Z11tanhSigmRowiiPKfPfS1__param_0,
	.param .u32 _Z11tanhSigmRowiiPKfPfS1__param_1,
	.param .u64 .ptr .align 1 _Z11tanhSigmRowiiPKfPfS1__param_2,
	.param .u64 .ptr .align 1 _Z11tanhSigmRowiiPKfPfS1__param_3,
	.param .u64 .ptr .align 1 _Z11tanhSigmRowiiPKfPfS1__param_4
)
{
	.reg .pred 	%p<6>;
	.reg .b32 	%r<20>;
	.reg .b32 	%f<37>;
	.reg .b64 	%rd<15>;

	ld.param.u32 	%r8, [_Z11tanhSigmRowiiPKfPfS1__param_0];
	ld.param.u32 	%r9, [_Z11tanhSigmRowiiPKfPfS1__param_1];
	ld.param.u64 	%rd4, [_Z11tanhSigmRowiiPKfPfS1__param_2];
	ld.param.u64 	%rd5, [_Z11tanhSigmRowiiPKfPfS1__param_3];
	ld.param.u64 	%rd6, [_Z11tanhSigmRowiiPKfPfS1__param_4];
	cvta.to.global.u64 	%rd1, %rd6;
	cvta.to.global.u64 	%rd2, %rd5;
	cvta.to.global.u64 	%rd3, %rd4;
	mov.u32 	%r1, %ntid.x;
	mov.u32 	%r10, %ctaid.x;
	mov.u32 	%r11, %tid.x;
	mad.lo.s32 	%r19, %r10, %r1, %r11;
	mul.lo.s32 	%r3, %r9, %r8;
	setp.ge.s32 	%p1, %r19, %r3;
	@%p1 bra 	$L__BB5_6;
	shr.s32 	%r12, %r8, 31;
	shr.u32 	%r13, %r12, 30;
	add.s32 	%r14, %r8, %r13;
	shr.s32 	%r4, %r14, 2;
	mov.u32 	%r15, %nctaid.x;
	mul.lo.s32 	%r5, %r1, %r15;
$L__BB5_2:
	rem.s32 	%r16, %r19, %r8;
	setp.ge.s32 	%p2, %r16, %r4;
	@%p2 bra 	$L__BB5_4;
	mul.wide.s32 	%rd11, %r19, 4;
	add.s64 	%rd12, %rd3, %rd11;
	ld.global.nc.f32 	%f18, [%rd12];
	abs.f32 	%f19, %f18;
	mul.f32 	%f20, %f19, 0f4038AA3B;
	ex2.approx.ftz.f32 	%f21, %f20;
	add.f32 	%f22, %f21, 0f3F800000;
	rcp.approx.ftz.f32 	%f23, %f22;
	fma.rn.f32 	%f24, %f23, 0fC0000000, 0f3F800000;
	setp.ge.f32 	%p3, %f19, 0f41102CB4;
	selp.f32 	%f25, 0f3F800000, %f24, %p3;
	copysign.f32 	%f26, %f18, %f25;
	mul.f32 	%f27, %f18, %f18;
	fma.rn.f32 	%f28, %f27, 0f3C80F082, 0fBD563CAE;
	fma.rn.f32 	%f29, %f28, %f27, 0f3E085941;
	fma.rn.f32 	%f30, %f29, %f27, 0fBEAAA9ED;
	fma.rn.f32 	%f31, %f30, %f27, 0f00000000;
	fma.rn.f32 	%f32, %f31, %f18, %f18;
	setp.ge.f32 	%p4, %f19, 0f3F19999A;
	selp.f32 	%f33, %f26, %f32, %p4;
	add.s64 	%rd13, %rd2, %rd11;
	st.global.f32 	[%rd13], %f33;
	mul.f32 	%f34, %f33, %f33;
	mov.f32 	%f35, 0f3F800000;
	sub.f32 	%f36, %f35, %f34;
	add.s64 	%rd14, %rd1, %rd11;
	st.global.f32 	[%rd14], %f36;
	bra.uni 	$L__BB5_5;
$L__BB5_4:
	mul.wide.s32 	%rd7, %r19, 4;
	add.s64 	%rd8, %rd3, %rd7;
	ld.global.nc.f32 	%f1, [%rd8];
	fma.rn.f32 	%f2, %f1, 0fBBBB989D, 0f3F000000;
	cvt.sat.f32.f32 	%f3, %f2;
	mov.f32 	%f4, 0f4B400001;
	mov.f32 	%f5, 0f437C0000;
	fma.rm.f32 	%f6, %f3, %f5, %f4;
	add.f32 	%f7, %f6, 0fCB40007F;
	neg.f32 	%f8, %f7;
	fma.rn.f32 	%f9, %f1, 0fBFB8AA3B, %f8;
	fma.rn.f32 	%f10, %f1, 0fB2A57060, %f9;
	mov.b32 	%r17, %f6;
	shl.b32 	%r18, %r17, 23;
	mov.b32 	%f11, %r18;
	ex2.approx.ftz.f32 	%f12, %f10;
	fma.rn.f32 	%f13, %f12, %f11, 0f3F800000;
	rcp.rn.f32 	%f14, %f13;
	add.s64 	%rd9, %rd2, %rd7;
	st.global.f32 	[%rd9], %f14;
	mov.f32 	%f15, 0f3F800000;
	sub.f32 	%f16, %f15, %f14;
	mul.f32 	%f17, %f14, %f16;
	add.s64 	%rd10, %rd1, %rd7;
	st.global.f32 	[%rd10], %f17;
$L__BB5_5:
	add.s32 	%r19, %r19, %r5;
	setp.lt.s32 	%p5, %r19, %r3;
	@%p5 bra 	$L__BB5_2;
$L__BB5_6:
	ret;

}
	// .globl	_Z14tanhSigmColumniiPKfPf
.visible .entry _Z14tanhSigmColumniiPKfPf(
	.param .u32 _Z14tanhSigmColumniiPKfPf_param_0,
	.param .u32 _Z14tanhSigmColumniiPKfPf_param_1,
	.param .u64 .ptr .align 1 _Z14tanhSigmColumniiPKfPf_param_2,
	.param .u64 .ptr .align 1 _Z14tanhSigmColumniiPKfPf_param_3
)
{
	.reg .pred 	%p<23>;
	.reg .b32 	%r<76>;
	.reg .b32 	%f<145>;
	.reg .b64 	%rd<31>;

	ld.param.u32 	%r25, [_Z14tanhSigmColumniiPKfPf_param_0];
	ld.param.u32 	%r26, [_Z14tanhSigmColumniiPKfPf_param_1];
	ld.param.u64 	%rd3, [_Z14tanhSigmColumniiPKfPf_param_2];
	ld.param.u64 	%rd4, [_Z14tanhSigmColumniiPKfPf_param_3];
	cvta.to.global.u64 	%rd1, %rd4;
	cvta.to.global.u64 	%rd2, %rd3;
	mov.u32 	%r27, %ntid.x;
	mov.u32 	%r28, %nctaid.x;
	mul.lo.s32 	%r1, %r27, %r28;
	mov.u32 	%r29, %ctaid.x;
	mov.u32 	%r30, %tid.x;
	mad.lo.s32 	%r73, %r29, %r27, %r30;
	mul.lo.s32 	%r3, %r26, %r25;
	shr.s32 	%r31, %r26, 31;
	shr.u32 	%r32, %r31, 30;
	add.s32 	%r33, %r26, %r32;
	shr.s32 	%r34, %r33, 2;
	mul.lo.s32 	%r4, %r34, %r25;
	setp.ge.s32 	%p1, %r73, %r4;
	@%p1 bra 	$L__BB6_5;
	add.s32 	%r36, %r73, %r1;
	max.s32 	%r37, %r4, %r36;
	setp.lt.s32 	%p2, %r36, %r4;
	selp.u32 	%r38, 1, 0, %p2;
	add.s32 	%r39, %r36, %r38;
	sub.s32 	%r40, %r37, %r39;
	div.u32 	%r41, %r40, %r1;
	add.s32 	%r5, %r41, %r38;
	and.b32  	%r42, %r5, 3;
	setp.eq.s32 	%p3, %r42, 3;
	@%p3 bra 	$L__BB6_4;
	add.s32 	%r43, %r5, 1;
	and.b32  	%r44, %r43, 3;
	neg.s32 	%r66, %r44;
$L__BB6_3:
	.pragma "nounroll";
	mul.wide.s32 	%rd5, %r73, 4;
	add.s64 	%rd6, %rd1, %rd5;
	add.s64 	%rd7, %rd2, %rd5;
	ld.global.nc.f32 	%f1, [%rd7];
	abs.f32 	%f2, %f1;
	mul.f32 	%f3, %f2, 0f4038AA3B;
	ex2.approx.ftz.f32 	%f4, %f3;
	add.f32 	%f5, %f4, 0f3F800000;
	rcp.approx.ftz.f32 	%f6, %f5;
	fma.rn.f32 	%f7, %f6, 0fC0000000, 0f3F800000;
	setp.ge.f32 	%p4, %f2, 0f41102CB4;
	selp.f32 	%f8, 0f3F800000, %f7, %p4;
	copysign.f32 	%f9, %f1, %f8;
	mul.f32 	%f10, %f1, %f1;
	fma.rn.f32 	%f11, %f10, 0f3C80F082, 0fBD563CAE;
	fma.rn.f32 	%f12, %f11, %f10, 0f3E085941;
	fma.rn.f32 	%f13, %f12, %f10, 0fBEAAA9ED;
	fma.rn.f32 	%f14, %f13, %f10, 0f00000000;
	fma.rn.f32 	%f15, %f14, %f1, %f1;
	setp.ge.f32 	%p5, %f2, 0f3F19999A;
	selp.f32 	%f16, %f9, %f15, %p5;
	st.global.f32 	[%rd6], %f16;
	add.s32 	%r73, %r73, %r1;
	add.s32 	%r66, %r66, 1;
	setp.ne.s32 	%p6, %r66, 0;
	@%p6 bra 	$L__BB6_3;
$L__BB6_4:
	setp.lt.u32 	%p7, %r5, 3;
	@%p7 bra 	$L__BB6_5;
	bra.uni 	$L__BB6_12;
$L__BB6_5:
	setp.ge.s32 	%p17, %r73, %r3;
	@%p17 bra 	$L__BB6_11;
	add.s32 	%r46, %r73, %r1;
	max.s32 	%r47, %r3, %r46;
	setp.lt.s32 	%p18, %r46, %r3;
	selp.u32 	%r48, 1, 0, %p18;
	add.s32 	%r49, %r46, %r48;
	sub.s32 	%r50, %r47, %r49;
	div.u32 	%r51, %r50, %r1;
	add.s32 	%r14, %r51, %r48;
	and.b32  	%r52, %r14, 3;
	setp.eq.s32 	%p19, %r52, 3;
	@%p19 bra 	$L__BB6_9;
	add.s32 	%r53, %r14, 1;
	and.b32  	%r54, %r53, 3;
	neg.s32 	%r71, %r54;
$L__BB6_8:
	.pragma "nounroll";
	mul.wide.s32 	%rd18, %r73, 4;
	add.s64 	%rd19, %rd1, %rd18;
	add.s64 	%rd20, %rd2, %rd18;
	ld.global.nc.f32 	%f81, [%rd20];
	fma.rn.f32 	%f82, %f81, 0fBBBB989D, 0f3F000000;
	cvt.sat.f32.f32 	%f83, %f82;
	mov.f32 	%f84, 0f4B400001;
	mov.f32 	%f85, 0f437C0000;
	fma.rm.f32 	%f86, %f83, %f85, %f84;
	add.f32 	%f87, %f86, 0fCB40007F;
	neg.f32 	%f88, %f87;
	fma.rn.f32 	%f89, %f81, 0fBFB8AA3B, %f88;
	fma.rn.f32 	%f90, %f81, 0fB2A57060, %f89;
	mov.b32 	%r55, %f86;
	shl.b32 	%r56, %r55, 23;
	mov.b32 	%f91, %r56;
	ex2.approx.ftz.f32 	%f92, %f90;
	fma.rn.f32 	%f93, %f92, %f91, 0f3F800000;
	rcp.rn.f32 	%f94, %f93;
	st.global.f32 	[%rd19], %f94;
	add.s32 	%r73, %r73, %r1;
	add.s32 	%r71, %r71, 1;
	setp.ne.s32 	%p20, %r71, 0;
	@%p20 bra 	$L__BB6_8;
$L__BB6_9:
	setp.lt.u32 	%p21, %r14, 3;
	@%p21 bra 	$L__BB6_11;
$L__BB6_10:
	mul.wide.s32 	%rd21, %r73, 4;
	add.s64 	%rd22, %rd2, %rd21;
	ld.global.nc.f32 	%f95, [%rd22];
	fma.rn.f32 	%f96, %f95, 0fBBBB989D, 0f3F000000;
	cvt.sat.f32.f32 	%f97, %f96;
	mov.f32 	%f98, 0f4B400001;
	mov.f32 	%f99, 0f437C0000;
	fma.rm.f32 	%f100, %f97, %f99, %f98;
	add.f32 	%f101, %f100, 0fCB40007F;
	neg.f32 	%f102, %f101;
	fma.rn.f32 	%f103, %f95, 0fBFB8AA3B, %f102;
	fma.rn.f32 	%f104, %f95, 0fB2A57060, %f103;
	mov.b32 	%r57, %f100;
	shl.b32 	%r58, %r57, 23;
	mov.b32 	%f105, %r58;
	ex2.approx.ftz.f32 	%f106, %f104;
	fma.rn.f32 	%f107, %f106, %f105, 0f3F800000;
	rcp.rn.f32 	%f108, %f107;
	add.s64 	%rd23, %rd1, %rd21;
	st.global.f32 	[%rd23], %f108;
	mul.wide.s32 	%rd24, %r1, 4;
	add.s64 	%rd25, %rd22, %rd24;
	ld.global.nc.f32 	%f109, [%rd25];
	fma.rn.f32 	%f110, %f109, 0fBBBB989D, 0f3F000000;
	cvt.sat.f32.f32 	%f111, %f110;
	fma.rm.f32 	%f112, %f111, %f99, %f98;
	add.f32 	%f113, %f112, 0fCB40007F;
	neg.f32 	%f114, %f113;
	fma.rn.f32 	%f115, %f109, 0fBFB8AA3B, %f114;
	fma.rn.f32 	%f116, %f109, 0fB2A57060, %f115;
	mov.b32 	%r59, %f112;
	shl.b32 	%r60, %r59, 23;
	mov.b32 	%f117, %r60;
	ex2.approx.ftz.f32 	%f118, %f116;
	fma.rn.f32 	%f119, %f118, %f117, 0f3F800000;
	rcp.rn.f32 	%f120, %f119;
	add.s64 	%rd26, %rd23, %rd24;
	st.global.f32 	[%rd26], %f120;
	add.s64 	%rd27, %rd25, %rd24;
	ld.global.nc.f32 	%f121, [%rd27];
	fma.rn.f32 	%f122, %f121, 0fBBBB989D, 0f3F000000;
	cvt.sat.f32.f32 	%f123, %f122;
	fma.rm.f32 	%f124, %f123, %f99, %f98;
	add.f32 	%f125, %f124, 0fCB40007F;
	neg.f32 	%f126, %f125;
	fma.rn.f32 	%f127, %f121, 0fBFB8AA3B, %f126;
	fma.rn.f32 	%f128, %f121, 0fB2A57060, %f127;
	mov.b32 	%r61, %f124;
	shl.b32 	%r62, %r61, 23;
	mov.b32 	%f129, %r62;
	ex2.approx.ftz.f32 	%f130, %f128;
	fma.rn.f32 	%f131, %f130, %f129, 0f3F800000;
	rcp.rn.f32 	%f132, %f131;
	add.s64 	%rd28, %rd26, %rd24;
	st.global.f32 	[%rd28], %f132;
	add.s64 	%rd29, %rd27, %rd24;
	ld.global.nc.f32 	%f133, [%rd29];
	fma.rn.f32 	%f134, %f133, 0fBBBB989D, 0f3F000000;
	cvt.sat.f32.f32 	%f135, %f134;
	fma.rm.f32 	%f136, %f135, %f99, %f98;
	add.f32 	%f137, %f136, 0fCB40007F;
	neg.f32 	%f138, %f137;
	fma.rn.f32 	%f139, %f133, 0fBFB8AA3B, %f138;
	fma.rn.f32 	%f140, %f133, 0fB2A57060, %f139;
	mov.b32 	%r63, %f136;
	shl.b32 	%r64, %r63, 23;
	mov.b32 	%f141, %r64;
	ex2.approx.ftz.f32 	%f142, %f140;
	fma.rn.f32 	%f143, %f142, %f141, 0f3F800000;
	rcp.rn.f32 	%f144, %f143;
	add.s64 	%rd30, %rd28, %rd24;
	st.global.f32 	[%rd30], %f144;
	shl.b32 	%r65, %r1, 2;
	add.s32 	%r73, %r65, %r73;
	setp.lt.s32 	%p22, %r73, %r3;
	@%p22 bra 	$L__BB6_10;
$L__BB6_11:
	ret;
$L__BB6_12:
	mul.wide.s32 	%rd8, %r73, 4;
	add.s64 	%rd9, %rd2, %rd8;
	ld.global.nc.f32 	%f17, [%rd9];
	abs.f32 	%f18, %f17;
	mul.f32 	%f19, %f18, 0f4038AA3B;
	ex2.approx.ftz.f32 	%f20, %f19;
	add.f32 	%f21, %f20, 0f3F800000;
	rcp.approx.ftz.f32 	%f22, %f21;
	fma.rn.f32 	%f23, %f22, 0fC0000000, 0f3F800000;
	setp.ge.f32 	%p8, %f18, 0f41102CB4;
	selp.f32 	%f24, 0f3F800000, %f23, %p8;
	copysign.f32 	%f25, %f17, %f24;
	mul.f32 	%f26, %f17, %f17;
	fma.rn.f32 	%f27, %f26, 0f3C80F082, 0fBD563CAE;
	fma.rn.f32 	%f28, %f27, %f26, 0f3E085941;
	fma.rn.f32 	%f29, %f28, %f26, 0fBEAAA9ED;
	fma.rn.f32 	%f30, %f29, %f26, 0f00000000;
	fma.rn.f32 	%f31, %f30, %f17, %f17;
	setp.ge.f32 	%p9, %f18, 0f3F19999A;
	selp.f32 	%f32, %f25, %f31, %p9;
	add.s64 	%rd10, %rd1, %rd8;
	st.global.f32 	[%rd10], %f32;
	mul.wide.s32 	%rd11, %r1, 4;
	add.s64 	%rd12, %rd9, %rd11;
	ld.global.nc.f32 	%f33, [%rd12];
	abs.f32 	%f34, %f33;
	mul.f32 	%f35, %f34, 0f4038AA3B;
	ex2.approx.ftz.f32 	%f36, %f35;
	add.f32 	%f37, %f36, 0f3F800000;
	rcp.approx.ftz.f32 	%f38, %f37;
	fma.rn.f32 	%f39, %f38, 0fC0000000, 0f3F800000;
	setp.ge.f32 	%p10, %f34, 0f41102CB4;
	selp.f32 	%f40, 0f3F800000, %f39, %p10;
	copysign.f32 	%f41, %f33, %f40;
	mul.f32 	%f42, %f33, %f33;
	fma.rn.f32 	%f43, %f42, 0f3C80F082, 0fBD563CAE;
	fma.rn.f32 	%f44, %f43, %f42, 0f3E085941;
	fma.rn.f32 	%f45, %f44, %f42, 0fBEAAA9ED;
	fma.rn.f32 	%f46, %f45, %f42, 0f00000000;
	fma.rn.f32 	%f47, %f46, %f33, %f33;
	setp.ge.f32 	%p11, %f34, 0f3F19999A;
	selp.f32 	%f48, %f41, %f47, %p11;
	add.s64 	%rd13, %rd10, %rd11;
	st.global.f32 	[%rd13], %f48;
	add.s64 	%rd14, %rd12, %rd11;
	ld.global.nc.f32 	%f49, [%rd14];
	abs.f32 	%f50, %f49;
	mul.f32 	%f51, %f50, 0f4038AA3B;
	ex2.approx.ftz.f32 	%f52, %f51;
	add.f32 	%f53, %f52, 0f3F800000;
	rcp.approx.ftz.f32 	%f54, %f53;
	fma.rn.f32 	%f55, %f54, 0fC0000000, 0f3F800000;
	setp.ge.f32 	%p12, %f50, 0f41102CB4;
	selp.f32 	%f56, 0f3F800000, %f55, %p12;
	copysign.f32 	%f57, %f49, %f56;
	mul.f32 	%f58, %f49, %f49;
	fma.rn.f32 	%f59, %f58, 0f3C80F082, 0fBD563CAE;
	fma.rn.f32 	%f60, %f59, %f58, 0f3E085941;
	fma.rn.f32 	%f61, %f60, %f58, 0fBEAAA9ED;
	fma.rn.f32 	%f62, %f61, %f58, 0f00000000;
	fma.rn.f32 	%f63, %f62, %f49, %f49;
	setp.ge.f32 	%p13, %f50, 0f3F19999A;
	selp.f32 	%f64, %f57, %f63, %p13;
	add.s64 	%rd15, %rd13, %rd11;
	st.global.f32 	[%rd15], %f64;
	add.s64 	%rd16, %rd14, %rd11;
	ld.global.nc.f32 	%f65, [%rd16];
	abs.f32 	%f66, %f65;
	mul.f32 	%f67, %f66, 0f4038AA3B;
	ex2.approx.ftz.f32 	%f68, %f67;
	add.f32 	%f69, %f68, 0f3F800000;
	rcp.approx.ftz.f32 	%f70, %f69;
	fma.rn.f32 	%f71, %f70, 0fC0000000, 0f3F800000;
	setp.ge.f32 	%p14, %f66, 0f41102CB4;
	selp.f32 	%f72, 0f3F800000, %f71, %p14;
	copysign.f32 	%f73, %f65, %f72;
	mul.f32 	%f74, %f65, %f65;
	fma.rn.f32 	%f75, %f74, 0f3C80F082, 0fBD563CAE;
	fma.rn.f32 	%f76, %f75, %f74, 0f3E085941;
	fma.rn.f32 	%f77, %f76, %f74, 0fBEAAA9ED;
	fma.rn.f32 	%f78, %f77, %f74, 0f00000000;
	fma.rn.f32 	%f79, %f78, %f65, %f65;
	setp.ge.f32 	%p15, %f66, 0f3F19999A;
	selp.f32 	%f80, %f73, %f79, %p15;
	add.s64 	%rd17, %rd15, %rd11;
	st.global.f32 	[%rd17], %f80;
	shl.b32 	%r45, %r1, 2;
	add.s32 	%r73, %r45, %r73;
	setp.lt.s32 	%p16, %r73, %r4;
	@%p16 bra 	$L__BB6_12;
	bra.uni 	$L__BB6_5;

}
	// .globl	_Z14tanhSigmColumniiPKfPfS1_
.visible .entry _Z14tanhSigmColumniiPKfPfS1_(
	.param .u32 _Z14tanhSigmColumniiPKfPfS1__param_0,
	.param .u32 _Z14tanhSigmColumniiPKfPfS1__param_1,
	.param .u64 .ptr .align 1 _Z14tanhSigmColumniiPKfPfS1__param_2,
	.param .u64 .ptr .align 1 _Z14tanhSigmColumniiPKfPfS1__param_3,
	.param .u64 .ptr .align 1 _Z14tanhSigmColumniiPKfPfS1__param_4
)
{
	.reg .pred 	%p<23>;
	.reg .b32 	%r<76>;
	.reg .b32 	%f<169>;
	.reg .b64 	%rd<43>;

	ld.param.u32 	%r25, [_Z14tanhSigmColumniiPKfPfS1__param_0];
	ld.param.u32 	%r26, [_Z14tanhSigmColumniiPKfPfS1__param_1];
	ld.param.u64 	%rd4, [_Z14tanhSigmColumniiPKfPfS1__param_2];
	ld.param.u64 	%rd5, [_Z14tanhSigmColumniiPKfPfS1__param_3];
	ld.param.u64 	%rd6, [_Z14tanhSigmColumniiPKfPfS1__param_4];
	cvta.to.global.u64 	%rd1, %rd6;
	cvta.to.global.u64 	%rd2, %rd5;
	cvta.to.global.u64 	%rd3, %rd4;
	mov.u32 	%r27, %ntid.x;
	mov.u32 	%r28, %nctaid.x;
	mul.lo.s32 	%r1, %r27, %r28;
	mov.u32 	%r29, %ctaid.x;
	mov.u32 	%r30, %tid.x;
	mad.lo.s32 	%r73, %r29, %r27, %r30;
	mul.lo.s32 	%r3, %r26, %r25;
	shr.s32 	%r31, %r26, 31;
	shr.u32 	%r32, %r31, 30;
	add.s32 	%r33, %r26, %r32;
	shr.s32 	%r34, %r33, 2;
	mul.lo.s32 	%r4, %r34, %r25;
	setp.ge.s32 	%p1, %r73, %r4;
	@%p1 bra 	$L__BB7_5;
	add.s32 	%r36, %r73, %r1;
	max.s32 	%r37, %r4, %r36;
	setp.lt.s32 	%p2, %r36, %r4;
	selp.u32 	%r38, 1, 0, %p2;
	add.s32 	%r39, %r36, %r38;
	sub.s32 	%r40, %r37, %r39;
	div.u32 	%r41, %r40, %r1;
	add.s32 	%r5, %r41, %r38;
	and.b32  	%r42, %r5, 3;
	setp.eq.s32 	%p3, %r42, 3;
	@%p3 bra 	$L__BB7_4;
	add.s32 	%r43, %r5, 1;
	and.b32  	%r44, %r43, 3;
	neg.s32 	%r66, %r44;
$L__BB7_3:
	.pragma "nounroll";
	mul.wide.s32 	%rd7, %r73, 4;
	add.s64 	%rd8, %rd1, %rd7;
	add.s64 	%rd9, %rd2, %rd7;
	add.s64 	%rd10, %rd3, %rd7;
	ld.global.nc.f32 	%f1, [%rd10];
	abs.f32 	%f2, %f1;
	mul.f32 	%f3, %f2, 0f4038AA3B;
	ex2.approx.ftz.f32 	%f4, %f3;
	add.f32 	%f5, %f4, 0f3F800000;
	rcp.approx.ftz.f32 	%f6, %f5;
	fma.rn.f32 	%f7, %f6, 0fC0000000, 0f3F800000;
	setp.ge.f32 	%p4, %f2, 0f41102CB4;
	selp.f32 	%f8, 0f3F800000, %f7, %p4;
	copysign.f32 	%f9, %f1, %f8;
	mul.f32 	%f10, %f1, %f1;
	fma.rn.f32 	%f11, %f10, 0f3C80F082, 0fBD563CAE;
	fma.rn.f32 	%f12, %f11, %f10, 0f3E085941;
	fma.rn.f32 	%f13, %f12, %f10, 0fBEAAA9ED;
	fma.rn.f32 	%f14, %f13, %f10, 0f00000000;
	fma.rn.f32 	%f15, %f14, %f1, %f1;
	setp.ge.f32 	%p5, %f2, 0f3F19999A;
	selp.f32 	%f16, %f9, %f15, %p5;
	st.global.f32 	[%rd9], %f16;
	mul.f32 	%f17, %f16, %f16;
	mov.f32 	%f18, 0f3F800000;
	sub.f32 	%f19, %f18, %f17;
	st.global.f32 	[%rd8], %f19;
	add.s32 	%r73, %r73, %r1;
	add.s32 	%r66, %r66, 1;
	setp.ne.s32 	%p6, %r66, 0;
	@%p6 bra 	$L__BB7_3;
$L__BB7_4:
	setp.lt.u32 	%p7, %r5, 3;
	@%p7 bra 	$L__BB7_5;
	bra.uni 	$L__BB7_12;
$L__BB7_5:
	setp.ge.s32 	%p17, %r73, %r3;
	@%p17 bra 	$L__BB7_11;
	add.s32 	%r46, %r73, %r1;
	max.s32 	%r47, %r3, %r46;
	setp.lt.s32 	%p18, %r46, %r3;
	selp.u32 	%r48, 1, 0, %p18;
	add.s32 	%r49, %r46, %r48;
	sub.s32 	%r50, %r47, %r49;
	div.u32 	%r51, %r50, %r1;
	add.s32 	%r14, %r51, %r48;
	and.b32  	%r52, %r14, 3;
	setp.eq.s32 	%p19, %r52, 3;
	@%p19 bra 	$L__BB7_9;
	add.s32 	%r53, %r14, 1;
	and.b32  	%r54, %r53, 3;
	neg.s32 	%r71, %r54;
$L__BB7_8:
	.pragma "nounroll";
	mul.wide.s32 	%rd25, %r73, 4;
	add.s64 	%rd26, %rd1, %rd25;
	add.s64 	%rd27, %rd2, %rd25;
	add.s64 	%rd28, %rd3, %rd25;
	ld.global.nc.f32 	%f93, [%rd28];
	fma.rn.f32 	%f94, %f93, 0fBBBB989D, 0f3F000000;
	cvt.sat.f32.f32 	%f95, %f94;
	mov.f32 	%f96, 0f4B400001;
	mov.f32 	%f97, 0f437C0000;
	fma.rm.f32 	%f98, %f95, %f97, %f96;
	add.f32 	%f99, %f98, 0fCB40007F;
	neg.f32 	%f100, %f99;
	fma.rn.f32 	%f101, %f93, 0fBFB8AA3B, %f100;
	fma.rn.f32 	%f102, %f93, 0fB2A57060, %f101;
	mov.b32 	%r55, %f98;
	shl.b32 	%r56, %r55, 23;
	mov.b32 	%f103, %r56;
	ex2.approx.ftz.f32 	%f104, %f102;
	fma.rn.f32 	%f105, %f104, %f103, 0f3F800000;
	rcp.rn.f32 	%f106, %f105;
	st.global.f32 	[%rd27], %f106;
	mov.f32 	%f107, 0f3F800000;
	sub.f32 	%f108, %f107, %f106;
	mul.f32 	%f109, %f106, %f108;
	st.global.f32 	[%rd26], %f109;
	add.s32 	%r73, %r73, %r1;
	add.s32 	%r71, %r71, 1;
	setp.ne.s32 	%p20, %r71, 0;
	@%p20 bra 	$L__BB7_8;
$L__BB7_9:
	setp.lt.u32 	%p21, %r14, 3;
	@%p21 bra 	$L__BB7_11;
$L__BB7_10:
	mul.wide.s32 	%rd29, %r73, 4;
	add.s64 	%rd30, %rd3, %rd29;
	ld.global.nc.f32 	%f110, [%rd30];
	fma.rn.f32 	%f111, %f110, 0fBBBB989D, 0f3F000000;
	cvt.sat.f32.f32 	%f112, %f111;
	mov.f32 	%f113, 0f4B400001;
	mov.f32 	%f114, 0f437C0000;
	fma.rm.f32 	%f115, %f112, %f114, %f113;
	add.f32 	%f116, %f115, 0fCB40007F;
	neg.f32 	%f117, %f116;
	fma.rn.f32 	%f118, %f110, 0fBFB8AA3B, %f117;
	fma.rn.f32 	%f119, %f110, 0fB2A57060, %f118;
	mov.b32 	%r57, %f115;
	shl.b32 	%r58, %r57, 23;
	mov.b32 	%f120, %r58;
	ex2.approx.ftz.f32 	%f121, %f119;
	fma.rn.f32 	%f122, %f121, %f120, 0f3F800000;
	rcp.rn.f32 	%f123, %f122;
	add.s64 	%rd31, %rd2, %rd29;
	st.global.f32 	[%rd31], %f123;
	mov.f32 	%f124, 0f3F800000;
	sub.f32 	%f125, %f124, %f123;
	mul.f32 	%f126, %f123, %f125;
	add.s64 	%rd32, %rd1, %rd29;
	st.global.f32 	[%rd32], %f126;
	mul.wide.s32 	%rd33, %r1, 4;
	add.s64 	%rd34, %rd30, %rd33;
	ld.global.nc.f32 	%f127, [%rd34];
	fma.rn.f32 	%f128, %f127, 0fBBBB989D, 0f3F000000;
	cvt.sat.f32.f32 	%f129, %f128;
	fma.rm.f32 	%f130, %f129, %f114, %f113;
	add.f32 	%f131, %f130, 0fCB40007F;
	neg.f32 	%f132, %f131;
	fma.rn.f32 	%f133, %f127, 0fBFB8AA3B, %f132;
	fma.rn.f32 	%f134, %f127, 0fB2A57060, %f133;
	mov.b32 	%r59, %f130;
	shl.b32 	%r60, %r59, 23;
	mov.b32 	%f135, %r60;
	ex2.approx.ftz.f32 	%f136, %f134;
	fma.rn.f32 	%f137, %f136, %f135, 0f3F800000;
	rcp.rn.f32 	%f138, %f137;
	add.s64 	%rd35, %rd31, %rd33;
	st.global.f32 	[%rd35], %f138;
	sub.f32 	%f139, %f124, %f138;
	mul.f32 	%f140, %f138, %f139;
	add.s64 	%rd36, %rd32, %rd33;
	st.global.f32 	[%rd36], %f140;
	add.s64 	%rd37, %rd34, %rd33;
	ld.global.nc.f32 	%f141, [%rd37];
	fma.rn.f32 	%f142, %f141, 0fBBBB989D, 0f3F000000;
	cvt.sat.f32.f32 	%f143, %f142;
	fma.rm.f32 	%f144, %f143, %f114, %f113;
	add.f32 	%f145, %f144, 0fCB40007F;
	neg.f32 	%f146, %f145;
	fma.rn.f32 	%f147, %f141, 0fBFB8AA3B, %f146;
	fma.rn.f32 	%f148, %f141, 0fB2A57060, %f147;
	mov.b32 	%r61, %f144;
	shl.b32 	%r62, %r61, 23;
	mov.b32 	%f149, %r62;
	ex2.approx.ftz.f32 	%f150, %f148;
	fma.rn.f32 	%f151, %f150, %f149, 0f3F800000;
	rcp.rn.f32 	%f152, %f151;
	add.s64 	%rd38, %rd35, %rd33;
	st.global.f32 	[%rd38], %f152;
	sub.f32 	%f153, %f124, %f152;
	mul.f32 	%f154, %f152, %f153;
	add.s64 	%rd39, %rd36, %rd33;
	st.global.f32 	[%rd39], %f154;
	add.s64 	%rd40, %rd37, %rd33;
	ld.global.nc.f32 	%f155, [%rd40];
	fma.rn.f32 	%f156, %f155, 0fBBBB989D, 0f3F000000;
	cvt.sat.f32.f32 	%f157, %f156;
	fma.rm.f32 	%f158, %f157, %f114, %f113;
	add.f32 	%f159, %f158, 0fCB40007F;
	neg.f32 	%f160, %f159;
	fma.rn.f32 	%f161, %f155, 0fBFB8AA3B, %f160;
	fma.rn.f32 	%f162, %f155, 0fB2A57060, %f161;
	mov.b32 	%r63, %f158;
	shl.b32 	%r64, %r63, 23;
	mov.b32 	%f163, %r64;
	ex2.approx.ftz.f32 	%f164, %f162;
	fma.rn.f32 	%f165, %f164, %f163, 0f3F800000;
	rcp.rn.f32 	%f166, %f165;
	add.s64 	%rd41, %rd38, %rd33;
	st.global.f32 	[%rd41], %f166;
	sub.f32 	%f167, %f124, %f166;
	mul.f32 	%f168, %f166, %f167;
	add.s64 	%rd42, %rd39, %rd33;
	st.global.f32 	[%rd42], %f168;
	shl.b32 	%r65, %r1, 2;
	add.s32 	%r73, %r65, %r73;
	setp.lt.s32 	%p22, %r73, %r3;
	@%p22 bra 	$L__BB7_10;
$L__BB7_11:
	ret;
$L__BB7_12:
	mul.wide.s32 	%rd11, %r73, 4;
	add.s64 	%rd12, %rd3, %rd11;
	ld.global.nc.f32 	%f20, [%rd12];
	abs.f32 	%f21, %f20;
	mul.f32 	%f22, %f21, 0f4038AA3B;
	ex2.approx.ftz.f32 	%f23, %f22;
	add.f32 	%f24, %f23, 0f3F800000;
	rcp.approx.ftz.f32 	%f25, %f24;
	fma.rn.f32 	%f26, %f25, 0fC0000000, 0f3F800000;
	setp.ge.f32 	%p8, %f21, 0f41102CB4;
	selp.f32 	%f27, 0f3F800000, %f26, %p8;
	copysign.f32 	%f28, %f20, %f27;
	mul.f32 	%f29, %f20, %f20;
	fma.rn.f32 	%f30, %f29, 0f3C80F082, 0fBD563CAE;
	fma.rn.f32 	%f31, %f30, %f29, 0f3E085941;
	fma.rn.f32 	%f32, %f31, %f29, 0fBEAAA9ED;
	fma.rn.f32 	%f33, %f32, %f29, 0f00000000;
	fma.rn.f32 	%f34, %f33, %f20, %f20;
	setp.ge.f32 	%p9, %f21, 0f3F19999A;
	selp.f32 	%f35, %f28, %f34, %p9;
	add.s64 	%rd13, %rd2, %rd11;
	st.global.f32 	[%rd13], %f35;
	mul.f32 	%f36, %f35, %f35;
	mov.f32 	%f37, 0f3F800000;
	sub.f32 	%f38, %f37, %f36;
	add.s64 	%rd14, %rd1, %rd11;
	st.global.f32 	[%rd14], %f38;
	mul.wide.s32 	%rd15, %r1, 4;
	add.s64 	%rd16, %rd12, %rd15;
	ld.global.nc.f32 	%f39, [%rd16];
	abs.f32 	%f40, %f39;
	mul.f32 	%f41, %f40, 0f4038AA3B;
	ex2.approx.ftz.f32 	%f42, %f41;
	add.f32 	%f43, %f42, 0f3F800000;
	rcp.approx.ftz.f32 	%f44, %f43;
	fma.rn.f32 	%f45, %f44, 0fC0000000, 0f3F800000;
	setp.ge.f32 	%p10, %f40, 0f41102CB4;
	selp.f32 	%f46, 0f3F800000, %f45, %p10;
	copysign.f32 	%f47, %f39, %f46;
	mul.f32 	%f48, %f39, %f39;
	fma.rn.f32 	%f49, %f48, 0f3C80F082, 0fBD563CAE;
	fma.rn.f32 	%f50, %f49, %f48, 0f3E085941;
	fma.rn.f32 	%f51, %f50, %f48, 0fBEAAA9ED;
	fma.rn.f32 	%f52, %f51, %f48, 0f00000000;
	fma.rn.f32 	%f53, %f52, %f39, %f39;
	setp.ge.f32 	%p11, %f40, 0f3F19999A;
	selp.f32 	%f54, %f47, %f53, %p11;
	add.s64 	%rd17, %rd13, %rd15;
	st.global.f32 	[%rd17], %f54;
	mul.f32 	%f55, %f54, %f54;
	sub.f32 	%f56, %f37, %f55;
	add.s64 	%rd18, %rd14, %rd15;
	st.global.f32 	[%rd18], %f56;
	add.s64 	%rd19, %rd16, %rd15;
	ld.global.nc.f32 	%f57, [%rd19];
	abs.f32 	%f58, %f57;
	mul.f32 	%f59, %f58, 0f4038AA3B;
	ex2.approx.ftz.f32 	%f60, %f59;
	add.f32 	%f61, %f60, 0f3F800000;
	rcp.approx.ftz.f32 	%f62, %f61;
	fma.rn.f32 	%f63, %f62, 0fC0000000, 0f3F800000;
	setp.ge.f32 	%p12, %f58, 0f41102CB4;
	selp.f32 	%f64, 0f3F800000, %f63, %p12;
	copysign.f32 	%f65, %f57, %f64;
	mul.f32 	%f66, %f57, %f57;
	fma.rn.f32 	%f67, %f66, 0f3C80F082, 0fBD563CAE;
	fma.rn.f32 	%f68, %f67, %f66, 0f3E085941;
	fma.rn.f32 	%f69, %f68, %f66, 0fBEAAA9ED;
	fma.rn.f32 	%f70, %f69, %f66, 0f00000000;
	fma.rn.f32 	%f71, %f70, %f57, %f57;
	setp.ge.f32 	%p13, %f58, 0f3F19999A;
	selp.f32 	%f72, %f65, %f71, %p13;
	add.s64 	%rd20, %rd17, %rd15;
	st.global.f32 	[%rd20], %f72;
	mul.f32 	%f73, %f72, %f72;
	sub.f32 	%f74, %f37, %f73;
	add.s64 	%rd21, %rd18, %rd15;
	st.global.f32 	[%rd21], %f74;
	add.s64 	%rd22, %rd19, %rd15;
	ld.global.nc.f32 	%f75, [%rd22];
	abs.f32 	%f76, %f75;
	mul.f32 	%f77, %f76, 0f4038AA3B;
	ex2.approx.ftz.f32 	%f78, %f77;
	add.f32 	%f79, %f78, 0f3F800000;
	rcp.approx.ftz.f32 	%f80, %f79;
	fma.rn.f32 	%f81, %f80, 0fC0000000, 0f3F800000;
	setp.ge.f32 	%p14, %f76, 0f41102CB4;
	selp.f32 	%f82, 0f3F800000, %f81, %p14;
	copysign.f32 	%f83, %f75, %f82;
	mul.f32 	%f84, %f75, %f75;
	fma.rn.f32 	%f85, %f84, 0f3C80F082, 0fBD563CAE;
	fma.rn.f32 	%f86, %f85, %f84, 0f3E085941;
	fma.rn.f32 	%f87, %f86, %f84, 0fBEAAA9ED;
	fma.rn.f32 	%f88, %f87, %f84, 0f00000000;
	fma.rn.f32 	%f89, %f88, %f75, %f75;
	setp.ge.f32 	%p15, %f76, 0f3F19999A;
	selp.f32 	%f90, %f83, %f89, %p15;
	add.s64 	%rd23, %rd20, %rd15;
	st.global.f32 	[%rd23], %f90;
	mul.f32 	%f91, %f90, %f90;
	sub.f32 	%f92, %f37, %f91;
	add.s64 	%rd24, %rd21, %rd15;
	st.global.f32 	[%rd24], %f92;
	shl.b32 	%r45, %r1, 2;
	add.s32 	%r73, %r45, %r73;
	setp.lt.s32 	%p16, %r73, %r4;
	@%p16 bra 	$L__BB7_12;
	bra.uni 	$L__BB7_5;

}
	// .globl	_Z4reluiPKfPf
.visible .entry _Z4reluiPKfPf(
	.param .u32 _Z4reluiPKfPf_param_0,
	.param .u64 .ptr .align 1 _Z4reluiPKfPf_param_1,
	.param .u64 .ptr .align 1 _Z4reluiPKfPf_param_2
)
{
	.reg .pred 	%p<7>;
	.reg .b32 	%r<31>;
	.reg .b32 	%f<11>;
	.reg .b64 	%rd<18>;

	ld.param.u32 	%r12, [_Z4reluiPKfPf_param_0];
	ld.param.u64 	%rd3, [_Z4reluiPKfPf_param_1];
	ld.param.u64 	%rd4, [_Z4reluiPKfPf_param_2];
	cvta.to.global.u64 	%rd1, %rd4;
	cvta.to.global.u64 	%rd2, %rd3;
	mov.u32 	%r13, %ntid.x;
	mov.u32 	%r14, %nctaid.x;
	mul.lo.s32 	%r1, %r13, %r14;
	mov.u32 	%r15, %ctaid.x;
	mov.u32 	%r16, %tid.x;
	mad.lo.s32 	%r29, %r15, %r13, %r16;
	setp.ge.s32 	%p1, %r29, %r12;
	@%p1 bra 	$L__BB8_7;
	add.s32 	%r17, %r29, %r1;
	max.s32 	%r18, %r12, %r17;
	setp.lt.s32 	%p2, %r17, %r12;
	selp.u32 	%r19, 1, 0, %p2;
	add.s32 	%r20, %r17, %r19;
	sub.s32 	%r21, %r18, %r20;
	div.u32 	%r22, %r21, %r1;
	add.s32 	%r3, %r22, %r19;
	and.b32  	%r23, %r3, 3;
	setp.eq.s32 	%p3, %r23, 3;
	@%p3 bra 	$L__BB8_4;
	add.s32 	%r24, %r3, 1;
	and.b32  	%r25, %r24, 3;
	neg.s32 	%r27, %r25;
$L__BB8_3:
	.pragma "nounroll";
	mul.wide.s32 	%rd5, %r29, 4;
	add.s64 	%rd6, %rd1, %rd5;
	add.s64 	%rd7, %rd2, %rd5;
	ld.global.nc.f32 	%f1, [%rd7];
	max.f32 	%f2, %f1, 0f00000000;
	st.global.f32 	[%rd6], %f2;
	add.s32 	%r29, %r29, %r1;
	add.s32 	%r27, %r27, 1;
	setp.ne.s32 	%p4, %r27, 0;
	@%p4 bra 	$L__BB8_3;
$L__BB8_4:
	setp.lt.u32 	%p5, %r3, 3;
	@%p5 bra 	$L__BB8_7;
	mul.wide.s32 	%rd11, %r1, 4;
	shl.b32 	%r26, %r1, 2;
$L__BB8_6:
	mul.wide.s32 	%rd8, %r29, 4;
	add.s64 	%rd9, %rd2, %rd8;
	ld.global.nc.f32 	%f3, [%rd9];
	max.f32 	%f4, %f3, 0f00000000;
	add.s64 	%rd10, %rd1, %rd8;
	st.global.f32 	[%rd10], %f4;
	add.s64 	%rd12, %rd9, %rd11;
	ld.global.nc.f32 	%f5, [%rd12];
	max.f32 	%f6, %f5, 0f00000000;
	add.s64 	%rd13, %rd10, %rd11;
	st.global.f32 	[%rd13], %f6;
	add.s64 	%rd14, %rd12, %rd11;
	ld.global.nc.f32 	%f7, [%rd14];
	max.f32 	%f8, %f7, 0f00000000;
	add.s64 	%rd15, %rd13, %rd11;
	st.global.f32 	[%rd15], %f8;
	add.s64 	%rd16, %rd14, %rd11;
	ld.global.nc.f32 	%f9, [%rd16];
	max.f32 	%f10, %f9, 0f00000000;
	add.s64 	%rd17, %rd15, %rd11;
	st.global.f32 	[%rd17], %f10;
	add.s32 	%r29, %r26, %r29;
	setp.lt.s32 	%p6, %r29, %r12;
	@%p6 bra 	$L__BB8_6;
$L__BB8_7:
	ret;

}
	// .globl	_Z4reluiPKfPfS1_
.visible .entry _Z4reluiPKfPfS1_(
	.param .u32 _Z4reluiPKfPfS1__param_0,
	.param .u64 .ptr .align 1 _Z4reluiPKfPfS1__param_1,
	.param .u64 .ptr .align 1 _Z4reluiPKfPfS1__param_2,
	.param .u64 .ptr .align 1 _Z4reluiPKfPfS1__param_3
)
{
	.reg .pred 	%p<12>;
	.reg .b32 	%r<36>;
	.reg .b32 	%f<16>;
	.reg .b64 	%rd<25>;

	ld.param.u32 	%r12, [_Z4reluiPKfPfS1__param_0];
	ld.param.u64 	%rd4, [_Z4reluiPKfPfS1__param_1];
	ld.param.u64 	%rd5, [_Z4reluiPKfPfS1__param_2];
	ld.param.u64 	%rd6, [_Z4reluiPKfPfS1__param_3];
	cvta.to.global.u64 	%rd1, %rd6;
	cvta.to.global.u64 	%rd2, %rd5;
	cvta.to.global.u64 	%rd3, %rd4;
	mov.u32 	%r13, %ntid.x;
	mov.u32 	%r14, %nctaid.x;
	mul.lo.s32 	%r1, %r13, %r14;
	mov.u32 	%r15, %ctaid.x;
	mov.u32 	%r16, %tid.x;
	mad.lo.s32 	%r34, %r15, %r13, %r16;
	setp.ge.s32 	%p1, %r34, %r12;
	@%p1 bra 	$L__BB9_7;
	add.s32 	%r17, %r34, %r1;
	max.s32 	%r18, %r12, %r17;
	setp.lt.s32 	%p2, %r17, %r12;
	selp.u32 	%r19, 1, 0, %p2;
	add.s32 	%r20, %r17, %r19;
	sub.s32 	%r21, %r18, %r20;
	div.u32 	%r22, %r21, %r1;
	add.s32 	%r3, %r22, %r19;
	and.b32  	%r23, %r3, 3;
	setp.eq.s32 	%p3, %r23, 3;
	@%p3 bra 	$L__BB9_4;
	add.s32 	%r24, %r3, 1;
	and.b32  	%r25, %r24, 3;
	neg.s32 	%r32, %r25;
$L__BB9_3:
	.pragma "nounroll";
	mul.wide.s32 	%rd7, %r34, 4;
	add.s64 	%rd8, %rd1, %rd7;
	add.s64 	%rd9, %rd2, %rd7;
	add.s64 	%rd10, %rd3, %rd7;
	ld.global.nc.f32 	%f1, [%rd10];
	max.f32 	%f2, %f1, 0f00000000;
	st.global.f32 	[%rd9], %f2;
	mov.b32 	%r26, %f1;
	setp.gt.s32 	%p4, %r26, -1;
	selp.f32 	%f3, 0f3F800000, 0f00000000, %p4;
	st.global.f32 	[%rd8], %f3;
	add.s32 	%r34, %r34, %r1;
	add.s32 	%r32, %r32, 1;
	setp.ne.s32 	%p5, %r32, 0;
	@%p5 bra 	$L__BB9_3;
$L__BB9_4:
	setp.lt.u32 	%p6, %r3, 3;
	@%p6 bra 	$L__BB9_7;
	mul.wide.s32 	%rd15, %r1, 4;
	shl.b32 	%r31, %r1, 2;
$L__BB9_6:
	mul.wide.s32 	%rd11, %r34, 4;
	add.s64 	%rd12, %rd3, %rd11;
	ld.global.nc.f32 	%f4, [%rd12];
	max.f32 	%f5, %f4, 0f00000000;
	add.s64 	%rd13, %rd2, %rd11;
	st.global.f32 	[%rd13], %f5;
	mov.b32 	%r27, %f4;
	setp.gt.s32 	%p7, %r27, -1;
	selp.f32 	%f6, 0f3F800000, 0f00000000, %p7;
	add.s64 	%rd14, %rd1, %rd11;
	st.global.f32 	[%rd14], %f6;
	add.s64 	%rd16, %rd12, %rd15;
	ld.global.nc.f32 	%f7, [%rd16];
	max.f32 	%f8, %f7, 0f00000000;
	add.s64 	%rd17, %rd13, %rd15;
	st.global.f32 	[%rd17], %f8;
	mov.b32 	%r28, %f7;
	setp.gt.s32 	%p8, %r28, -1;
	selp.f32 	%f9, 0f3F800000, 0f00000000, %p8;
	add.s64 	%rd18, %rd14, %rd15;
	st.global.f32 	[%rd18], %f9;
	add.s64 	%rd19, %rd16, %rd15;
	ld.global.nc.f32 	%f10, [%rd19];
	max.f32 	%f11, %f10, 0f00000000;
	add.s64 	%rd20, %rd17, %rd15;
	st.global.f32 	[%rd20], %f11;
	mov.b32 	%r29, %f10;
	setp.gt.s32 	%p9, %r29, -1;
	selp.f32 	%f12, 0f3F800000, 0f00000000, %p9;
	add.s64 	%rd21, %rd18, %rd15;
	st.global.f32 	[%rd21], %f12;
	add.s64 	%rd22, %rd19, %rd15;
	ld.global.nc.f32 	%f13, [%rd22];
	max.f32 	%f14, %f13, 0f00000000;
	add.s64 	%rd23, %rd20, %rd15;
	st.global.f32 	[%rd23], %f14;
	mov.b32 	%r30, %f13;
	setp.gt.s32 	%p10, %r30, -1;
	selp.f32 	%f15, 0f3F800000, 0f00000000, %p10;
	add.s64 	%rd24, %rd21, %rd15;
	st.global.f32 	[%rd24], %f15;
	add.s32 	%r34, %r31, %r34;
	setp.lt.s32 	%p11, %r34, %r12;
	@%p11 bra 	$L__BB9_6;
$L__BB9_7:
	ret;

}


// ===== COMPILED SASS (sm_100) =====

	.target	sm_100

	.elftype	@"ET_EXEC"


//--------------------- .note.nv.tkinfo           --------------------------
	.section	.note.nv.tkinfo,"",@"SHT_NOTE"
	.sectionflags	@"SHF_NOTE_NV_TKINFO"
	.tkinfo
        /*0018*/ 	.word	0x00000002
        /*0030*/ 	.string	""
        /*0030*/ 	.string	"ptxas"
        /*0030*/ 	.string	"Cuda compilation tools, release 13.0, V13.0.88"
        /*0030*/ 	.string	"Build cuda_13.0.r13.0/compiler.36424714_0"
        /*0030*/ 	.string	"-arch sm_100 -m 64 "



//--------------------- .note.nv.cuinfo           --------------------------
	.section	.note.nv.cuinfo,"",@"SHT_NOTE"
	.sectionflags	@"SHF_NOTE_NV_CUINFO"
        /*0018*/ 	.short	0x0002
        /*001a*/ 	.short	0x0064
        /*001c*/ 	.short	0x0082
	.zero		2


//--------------------- .nv.info                  --------------------------
	.section	.nv.info,"",@"SHT_CUDA_INFO"
	.align	4


	//----- nvinfo : EIATTR_REGCOUNT
	.align		4
        /*0000*/ 	.byte	0x04, 0x2f
        /*0002*/ 	.short	(.L_1 - .L_0)
	.align		4
.L_0:
        /*0004*/ 	.word	index@(_Z7sigmoidiPKfPf)
        /*0008*/ 	.word	0x00000018


	//----- nvinfo : EIATTR_FRAME_SIZE
	.align		4
.L_1:
        /*000c*/ 	.byte	0x04, 0x11
        /*000e*/ 	.short	(.L_3 - .L_2)
	.align		4
.L_2:
        /*0010*/ 	.word	index@($__internal_5_$__cuda_sm20_rcp_rn_f32_slowpath)
        /*0014*/ 	.word	0x00000000


	//----- nvinfo : EIATTR_FRAME_SIZE
	.align		4
.L_3:
        /*0018*/ 	.byte	0x04, 0x11
        /*001a*/ 	.short	(.L_5 - .L_4)
	.align		4
.L_4:
        /*001c*/ 	.word	index@(_Z7sigmoidiPKfPf)
        /*0020*/ 	.word	0x00000000


	//----- nvinfo : EIATTR_REGCOUNT
	.align		4
.L_5:
        /*0024*/ 	.byte	0x04, 0x2f
        /*0026*/ 	.short	(.L_7 - .L_6)
	.align		4
.L_6:
        /*0028*/ 	.word	index@(_Z7sigmoidiPKfPfS1_)
        /*002c*/ 	.word	0x0000001c


	//----- nvinfo : EIATTR_FRAME_SIZE
	.align		4
.L_7:
        /*0030*/ 	.byte	0x04, 0x11
        /*0032*/ 	.short	(.L_9 - .L_8)
	.align		4
.L_8:
        /*0034*/ 	.word	index@($__internal_4_$__cuda_sm20_rcp_rn_f32_slowpath)
        /*0038*/ 	.word	0x00000000


	//----- nvinfo : EIATTR_FRAME_SIZE
	.align		4
.L_9:
        /*003c*/ 	.byte	0x04, 0x11
        /*003e*/ 	.short	(.L_11 - .L_10)
	.align		4
.L_10:
        /*0040*/ 	.word	index@(_Z7sigmoidiPKfPfS1_)
        /*0044*/ 	.word	0x00000000


	//----- nvinfo : EIATTR_REGCOUNT
	.align		4
.L_11:
        /*0048*/ 	.byte	0x04, 0x2f
        /*004a*/ 	.short	(.L_13 - .L_12)
	.align		4
.L_12:
        /*004c*/ 	.word	index@(_Z4tanhiPKfPf)
        /*0050*/ 	.word	0x00000020


	//----- nvinfo : EIATTR_FRAME_SIZE
	.align		4
.L_13:
        /*0054*/ 	.byte	0x04, 0x11
        /*0056*/ 	.short	(.L_15 - .L_14)
	.align		4
.L_14:
        /*0058*/ 	.word	index@(_Z4tanhiPKfPf)
        /*005c*/ 	.word	0x00000000


	//----- nvinfo : EIATTR_REGCOUNT
	.align		4
.L_15:
        /*0060*/ 	.byte	0x04, 0x2f
        /*0062*/ 	.short	(.L_17 - .L_16)
	.align		4
.L_16:
        /*0064*/ 	.word	index@(_Z4tanhiPKfPfS1_)
        /*0068*/ 	.word	0x00000020


	//----- nvinfo : EIATTR_FRAME_SIZE
	.align		4
.L_17:
        /*006c*/ 	.byte	0x04, 0x11
        /*006e*/ 	.short	(.L_19 - .L_18)
	.align		4
.L_18:
        /*0070*/ 	.word	index@(_Z4tanhiPKfPfS1_)
        /*0074*/ 	.word	0x00000000


	//----- nvinfo : EIATTR_REGCOUNT
	.align		4
.L_19:
        /*0078*/ 	.byte	0x04, 0x2f
        /*007a*/ 	.short	(.L_21 - .L_20)
	.align		4
.L_20:
        /*007c*/ 	.word	index@(_Z11tanhSigmRowiiPKfPf)
        /*0080*/ 	.word	0x00000012


	//----- nvinfo : EIATTR_FRAME_SIZE
	.align		4
.L_21:
        /*0084*/ 	.byte	0x04, 0x11
        /*0086*/ 	.short	(.L_23 - .L_22)
	.align		4
.L_22:
        /*0088*/ 	.word	index@($__internal_3_$__cuda_sm20_rcp_rn_f32_slowpath)
        /*008c*/ 	.word	0x00000000


	//----- nvinfo : EIATTR_FRAME_SIZE
	.align		4
.L_23:
        /*0090*/ 	.byte	0x04, 0x11
        /*0092*/ 	.short	(.L_25 - .L_24)
	.align		4
.L_24:
        /*0094*/ 	.word	index@(_Z11tanhSigmRowiiPKfPf)
        /*0098*/ 	.word	0x00000000


	//----- nvinfo : EIATTR_REGCOUNT
	.align		4
.L_25:
        /*009c*/ 	.byte	0x04, 0x2f
        /*009e*/ 	.short	(.L_27 - .L_26)
	.align		4
.L_26:
        /*00a0*/ 	.word	index@(_Z11tanhSigmRowiiPKfPfS1_)
        /*00a4*/ 	.word	0x00000015


	//----- nvinfo : EIATTR_FRAME_SIZE
	.align		4
.L_27:
        /*00a8*/ 	.byte	0x04, 0x11
        /*00aa*/ 	.short	(.L_29 - .L_28)
	.align		4
.L_28:
        /*00ac*/ 	.word	index@($__internal_2_$__cuda_sm20_rcp_rn_f32_slowpath)
        /*00b0*/ 	.word	0x00000000


	//----- nvinfo : EIATTR_FRAME_SIZE
	.align		4
.L_29:
        /*00b4*/ 	.byte	0x04, 0x11
        /*00b6*/ 	.short	(.L_31 - .L_30)
	.align		4
.L_30:
        /*00b8*/ 	.word	index@(_Z11tanhSigmRowiiPKfPfS1_)
        /*00bc*/ 	.word	0x00000000


	//----- nvinfo : EIATTR_REGCOUNT
	.align		4
.L_31:
        /*00c0*/ 	.byte	0x04, 0x2f
        /*00c2*/ 	.short	(.L_33 - .L_32)
	.align		4
.L_32:
        /*00c4*/ 	.word	index@(_Z14tanhSigmColumniiPKfPf)
        /*00c8*/ 	.word	0x00000020


	//----- nvinfo : EIATTR_FRAME_SIZE
	.align		4
.L_33:
        /*00cc*/ 	.byte	0x04, 0x11
        /*00ce*/ 	.short	(.L_35 - .L_34)
	.align		4
.L_34:
        /*00d0*/ 	.word	index@($__internal_1_$__cuda_sm20_rcp_rn_f32_slowpath)
        /*00d4*/ 	.word	0x00000000


	//----- nvinfo : EIATTR_FRAME_SIZE
	.align		4
.L_35:
        /*00d8*/ 	.byte	0x04, 0x11
        /*00da*/ 	.short	(.L_37 - .L_36)
	.align		4
.L_36:
        /*00dc*/ 	.word	index@(_Z14tanhSigmColumniiPKfPf)
        /*00e0*/ 	.word	0x00000000


	//----- nvinfo : EIATTR_REGCOUNT
	.align		4
.L_37:
        /*00e4*/ 	.byte	0x04, 0x2f
        /*00e6*/ 	.short	(.L_39 - .L_38)
	.align		4
.L_38:
        /*00e8*/ 	.word	index@(_Z14tanhSigmColumniiPKfPfS1_)
        /*00ec*/ 	.word	0x00000020


	//----- nvinfo : EIATTR_FRAME_SIZE
	.align		4
.L_39:
        /*00f0*/ 	.byte	0x04, 0x11
        /*00f2*/ 	.short	(.L_41 - .L_40)
	.align		4
.L_40:
        /*00f4*/ 	.word	index@($__internal_0_$__cuda_sm20_rcp_rn_f32_slowpath)
        /*00f8*/ 	.word	0x00000000


	//----- nvinfo : EIATTR_FRAME_SIZE
	.align		4
.L_41:
        /*00fc*/ 	.byte	0x04, 0x11
        /*00fe*/ 	.short	(.L_43 - .L_42)
	.align		4
.L_42:
        /*0100*/ 	.word	index@(_Z14tanhSigmColumniiPKfPfS1_)
        /*0104*/ 	.word	0x00000000


	//----- nvinfo : EIATTR_REGCOUNT
	.align		4
.L_43:
        /*0108*/ 	.byte	0x04, 0x2f
        /*010a*/ 	.short	(.L_45 - .L_44)
	.align		4
.L_44:
        /*010c*/ 	.word	index@(_Z4reluiPKfPf)
        /*0110*/ 	.word	0x00000020


	//----- nvinfo : EIATTR_FRAME_SIZE
	.align		4
.L_45:
        /*0114*/ 	.byte	0x04, 0x11
        /*0116*/ 	.short	(.L_47 - .L_46)
	.align		4
.L_46:
        /*0118*/ 	.word	index@(_Z4reluiPKfPf)
        /*011c*/ 	.word	0x00000000


	//----- nvinfo : EIATTR_REGCOUNT
	.align		4
.L_47:
        /*0120*/ 	.byte	0x04, 0x2f
        /*0122*/ 	.short	(.L_49 - .L_48)
	.align		4
.L_48:
        /*0124*/ 	.word	index@(_Z4reluiPKfPfS1_)
        /*0128*/ 	.word	0x00000020


	//----- nvinfo : EIATTR_FRAME_SIZE
	.align		4
.L_49:
        /*012c*/ 	.byte	0x04, 0x11
        /*012e*/ 	.short	(.L_51 - .L_50)
	.align		4
.L_50:
        /*0130*/ 	.word	index@(_Z4reluiPKfPfS1_)
        /*0134*/ 	.word	0x00000000


	//----- nvinfo : EIATTR_MIN_STACK_SIZE
	.align		4
.L_51:
        /*0138*/ 	.byte	0x04, 0x12
        /*013a*/ 	.short	(.L_53 - .L_52)
	.align		4
.L_52:
        /*013c*/ 	.word	index@(_Z4reluiPKfPfS1_)
        /*0140*/ 	.word	0x00000000


	//----- nvinfo : EIATTR_MIN_STACK_SIZE
	.align		4
.L_53:
        /*0144*/ 	.byte	0x04, 0x12
        /*0146*/ 	.short	(.L_55 - .L_54)
	.align		4
.L_54:
        /*0148*/ 	.word	index@(_Z4reluiPKfPf)
        /*014c*/ 	.word	0x00000000


	//----- nvinfo : EIATTR_MIN_STACK_SIZE
	.align		4
.L_55:
        /*0150*/ 	.byte	0x04, 0x12
        /*0152*/ 	.short	(.L_57 - .L_56)
	.align		4
.L_56:
        /*0154*/ 	.word	index@(_Z14tanhSigmColumniiPKfPfS1_)
        /*0158*/ 	.word	0x00000000


	//----- nvinfo : EIATTR_MIN_STACK_SIZE
	.align		4
.L_57:
        /*015c*/ 	.byte	0x04, 0x12
        /*015e*/ 	.short	(.L_59 - .L_58)
	.align		4
.L_58:
        /*0160*/ 	.word	index@(_Z14tanhSigmColumniiPKfPf)
        /*0164*/ 	.word	0x00000000


	//----- nvinfo : EIATTR_MIN_STACK_SIZE
	.align		4
.L_59:
        /*0168*/ 	.byte	0x04, 0x12
        /*016a*/ 	.short	(.L_61 - .L_60)
	.align		4
.L_60:
        /*016c*/ 	.word	index@(_Z11tanhSigmRowiiPKfPfS1_)
        /*0170*/ 	.word	0x00000000


	//----- nvinfo : EIATTR_MIN_STACK_SIZE
	.align		4
.L_61:
        /*0174*/ 	.byte	0x04, 0x12
        /*0176*/ 	.short	(.L_63 - .L_62)
	.align		4
.L_62:
        /*0178*/ 	.word	index@(_Z11tanhSigmRowiiPKfPf)
        /*017c*/ 	.word	0x00000000


	//----- nvinfo : EIATTR_MIN_STACK_SIZE
	.align		4
.L_63:
        /*0180*/ 	.byte	0x04, 0x12
        /*0182*/ 	.short	(.L_65 - .L_64)
	.align		4
.L_64:
        /*0184*/ 	.word	index@(_Z4tanhiPKfPfS1_)
        /*0188*/ 	.word	0x00000000


	//----- nvinfo : EIATTR_MIN_STACK_SIZE
	.align		4
.L_65:
        /*018c*/ 	.byte	0x04, 0x12
        /*018e*/ 	.short	(.L_67 - .L_66)
	.align		4
.L_66:
        /*0190*/ 	.word	index@(_Z4tanhiPKfPf)
        /*0194*/ 	.word	0x00000000


	//----- nvinfo : EIATTR_MIN_STACK_SIZE
	.align		4
.L_67:
        /*0198*/ 	.byte	0x04, 0x12
        /*019a*/ 	.short	(.L_69 - .L_68)
	.align		4
.L_68:
        /*019c*/ 	.word	index@(_Z7sigmoidiPKfPfS1_)
        /*01a0*/ 	.word	0x00000000


	//----- nvinfo : EIATTR_MIN_STACK_SIZE
	.align		4
.L_69:
        /*01a4*/ 	.byte	0x04, 0x12
        /*01a6*/ 	.short	(.L_71 - .L_70)
	.align		4
.L_70:
        /*01a8*/ 	.word	index@(_Z7sigmoidiPKfPf)
        /*01ac*/ 	.word	0x00000000
.L_71:


//--------------------- .nv.compat                --------------------------
	.section	.nv.compat,"",@"SHT_CUDA_COMPAT_INFO"
	.align	4
        /*0000*/ 	.byte	0x02, 0x09, 0x00, 0x00, 0x02, 0x02, 0x01, 0x00, 0x02, 0x05, 0x05, 0x00, 0x03, 0x07, 0x01, 0x01
        /*0010*/ 	.byte	0x02, 0x03, 0x00, 0x00, 0x02, 0x06, 0x01, 0x00, 0x04, 0x0b, 0x08, 0x00, 0x01, 0x00, 0x00, 0x00
        /*0020*/ 	.byte	0x00, 0x00, 0x00, 0x00


//--------------------- .nv.info._Z4reluiPKfPfS1_ --------------------------
	.section	.nv.info._Z4reluiPKfPfS1_,"",@"SHT_CUDA_INFO"
	.sectionflags	@""
	.align	4


	//----- nvinfo : EIATTR_CUDA_API_VERSION
	.align		4
        /*0000*/ 	.byte	0x04, 0x37
        /*0002*/ 	.short	(.L_73 - .L_72)
.L_72:
        /*0004*/ 	.word	0x00000082


	//----- nvinfo : EIATTR_KPARAM_INFO
	.align		4
.L_73:
        /*0008*/ 	.byte	0x04, 0x17
        /*000a*/ 	.short	(.L_75 - .L_74)
.L_74:
        /*000c*/ 	.word	0x00000000
        /*0010*/ 	.short	0x0003
        /*0012*/ 	.short	0x0018
        /*0014*/ 	.byte	0x00, 0xf5, 0x21, 0x00


	//----- nvinfo : EIATTR_KPARAM_INFO
	.align		4
.L_75:
        /*0018*/ 	.byte	0x04, 0x17
        /*001a*/ 	.short	(.L_77 - .L_76)
.L_76:
        /*001c*/ 	.word	0x00000000
        /*0020*/ 	.short	0x0002
        /*0022*/ 	.short	0x0010
        /*0024*/ 	.byte	0x00, 0xf5, 0x21, 0x00


	//----- nvinfo : EIATTR_KPARAM_INFO
	.align		4
.L_77:
        /*0028*/ 	.byte	0x04, 0x17
        /*002a*/ 	.short	(.L_79 - .L_78)
.L_78:
        /*002c*/ 	.word	0x00000000
        /*0030*/ 	.short	0x0001
        /*0032*/ 	.short	0x0008
        /*0034*/ 	.byte	0x00, 0xf5, 0x21, 0x00


	//----- nvinfo : EIATTR_KPARAM_INFO
	.align		4
.L_79:
        /*0038*/ 	.byte	0x04, 0x17
        /*003a*/ 	.short	(.L_81 - .L_80)
.L_80:
        /*003c*/ 	.word	0x00000000
        /*0040*/ 	.short	0x0000
        /*0042*/ 	.short	0x0000
        /*0044*/ 	.byte	0x00, 0xf0, 0x11, 0x00


	//----- nvinfo : EIATTR_SPARSE_MMA_MASK
	.align		4
.L_81:
        /*0048*/ 	.byte	0x03, 0x50
        /*004a*/ 	.short	0x0000


	//----- nvinfo : EIATTR_MAXREG_COUNT
	.align		4
        /*004c*/ 	.byte	0x03, 0x1b
        /*004e*/ 	.short	0x00ff


	//----- nvinfo : EIATTR_MERCURY_ISA_VERSION
	.align		4
        /*0050*/ 	.byte	0x03, 0x5f
        /*0052*/ 	.short	0x0101


	//----- nvinfo : EIATTR_VRC_CTA_INIT_COUNT
	.align		4
        /*0054*/ 	.byte	0x02, 0x4a
	.zero		1
	.zero		1


	//----- nvinfo : EIATTR_EXIT_INSTR_OFFSETS
	.align		4
        /*0058*/ 	.byte	0x04, 0x1c
        /*005a*/ 	.short	(.L_83 - .L_82)


	//   ....[0]....
.L_82:
        /*005c*/ 	.word	0x00000090


	//   ....[1]....
        /*0060*/ 	.word	0x000003f0


	//   ....[2]....
        /*0064*/ 	.word	0x00000670


	//----- nvinfo : EIATTR_CRS_STACK_SIZE
	.align		4
.L_83:
        /*0068*/ 	.byte	0x04, 0x1e
        /*006a*/ 	.short	(.L_85 - .L_84)
.L_84:
        /*006c*/ 	.word	0x00000000


	//----- nvinfo : EIATTR_CBANK_PARAM_SIZE
	.align		4
.L_85:
        /*0070*/ 	.byte	0x03, 0x19
        /*0072*/ 	.short	0x0020


	//----- nvinfo : EIATTR_PARAM_CBANK
	.align		4
        /*0074*/ 	.byte	0x04, 0x0a
        /*0076*/ 	.short	(.L_87 - .L_86)
	.align		4
.L_86:
        /*0078*/ 	.word	index@(.nv.constant0._Z4reluiPKfPfS1_)
        /*007c*/ 	.short	0x0380
        /*007e*/ 	.short	0x0020


	//----- nvinfo : EIATTR_SW_WAR
	.align		4
.L_87:
        /*0080*/ 	.byte	0x04, 0x36
        /*0082*/ 	.short	(.L_89 - .L_88)
.L_88:
        /*0084*/ 	.word	0x00000008
.L_89:


//--------------------- .nv.info._Z4reluiPKfPf    --------------------------
	.section	.nv.info._Z4reluiPKfPf,"",@"SHT_CUDA_INFO"
	.sectionflags	@""
	.align	4


	//----- nvinfo : EIATTR_CUDA_API_VERSION
	.align		4
        /*0000*/ 	.byte	0x04, 0x37
        /*0002*/ 	.short	(.L_91 - .L_90)
.L_90:
        /*0004*/ 	.word	0x00000082


	//----- nvinfo : EIATTR_KPARAM_INFO
	.align		4
.L_91:
        /*0008*/ 	.byte	0x04, 0x17
        /*000a*/ 	.short	(.L_93 - .L_92)
.L_92:
        /*000c*/ 	.word	0x00000000
        /*0010*/ 	.short	0x0002
        /*0012*/ 	.short	0x0010
        /*0014*/ 	.byte	0x00, 0xf5, 0x21, 0x00


	//----- nvinfo : EIATTR_KPARAM_INFO
	.align		4
.L_93:
        /*0018*/ 	.byte	0x04, 0x17
        /*001a*/ 	.short	(.L_95 - .L_94)
.L_94:
        /*001c*/ 	.word	0x00000000
        /*0020*/ 	.short	0x0001
        /*0022*/ 	.short	0x0008
        /*0024*/ 	.byte	0x00, 0xf5, 0x21, 0x00


	//----- nvinfo : EIATTR_KPARAM_INFO
	.align		4
.L_95:
        /*0028*/ 	.byte	0x04, 0x17
        /*002a*/ 	.short	(.L_97 - .L_96)
.L_96:
        /*002c*/ 	.word	0x00000000
        /*0030*/ 	.short	0x0000
        /*0032*/ 	.short	0x0000
        /*0034*/ 	.byte	0x00, 0xf0, 0x11, 0x00


	//----- nvinfo : EIATTR_SPARSE_MMA_MASK
	.align		4
.L_97:
        /*0038*/ 	.byte	0x03, 0x50
        /*003a*/ 	.short	0x0000


	//----- nvinfo : EIATTR_MAXREG_COUNT
	.align		4
        /*003c*/ 	.byte	0x03, 0x1b
        /*003e*/ 	.short	0x00ff


	//----- nvinfo : EIATTR_MERCURY_ISA_VERSION
	.align		4
        /*0040*/ 	.byte	0x03, 0x5f
        /*0042*/ 	.short	0x0101


	//----- nvinfo : EIATTR_VRC_CTA_INIT_COUNT
	.align		4
        /*0044*/ 	.byte	0x02, 0x4a
	.zero		1
	.zero		1


	//----- nvinfo : EIATTR_EXIT_INSTR_OFFSETS
	.align		4
        /*0048*/ 	.byte	0x04, 0x1c
        /*004a*/ 	.short	(.L_99 - .L_98)


	//   ....[0]....
.L_98:
        /*004c*/ 	.word	0x00000090


	//   ....[1]....
        /*0050*/ 	.word	0x00000390


	//   ....[2]....
        /*0054*/ 	.word	0x00000510


	//----- nvinfo : EIATTR_CRS_STACK_SIZE
	.align		4
.L_99:
        /*0058*/ 	.byte	0x04, 0x1e
        /*005a*/ 	.short	(.L_101 - .L_100)
.L_100:
        /*005c*/ 	.word	0x00000000


	//----- nvinfo : EIATTR_CBANK_PARAM_SIZE
	.align		4
.L_101:
        /*0060*/ 	.byte	0x03, 0x19
        /*0062*/ 	.short	0x0018


	//----- nvinfo : EIATTR_PARAM_CBANK
	.align		4
        /*0064*/ 	.byte	0x04, 0x0a
        /*0066*/ 	.short	(.L_103 - .L_102)
	.align		4
.L_102:
        /*0068*/ 	.word	index@(.nv.constant0._Z4reluiPKfPf)
        /*006c*/ 	.short	0x0380
        /*006e*/ 	.short	0x0018


	//----- nvinfo : EIATTR_SW_WAR
	.align		4
.L_103:
        /*0070*/ 	.byte	0x04, 0x36
        /*0072*/ 	.short	(.L_105 - .L_104)
.L_104:
        /*0074*/ 	.word	0x00000008
.L_105:


//--------------------- .nv.info._Z14tanhSigmColumniiPKfPfS1_ --------------------------
	.section	.nv.info._Z14tanhSigmColumniiPKfPfS1_,"",@"SHT_CUDA_INFO"
	.sectionflags	@""
	.align	4


	//----- nvinfo : EIATTR_CUDA_API_VERSION
	.align		4
        /*0000*/ 	.byte	0x04, 0x37
        /*0002*/ 	.short	(.L_107 - .L_106)
.L_106:
        /*0004*/ 	.word	0x00000082


	//----- nvinfo : EIATTR_KPARAM_INFO
	.align		4
.L_107:
        /*0008*/ 	.byte	0x04, 0x17
        /*000a*/ 	.short	(.L_109 - .L_108)
.L_108:
        /*000c*/ 	.word	0x00000000
        /*0010*/ 	.short	0x0004
        /*0012*/ 	.short	0x0018
        /*0014*/ 	.byte	0x00, 0xf5, 0x21, 0x00


	//----- nvinfo : EIATTR_KPARAM_INFO
	.align		4
.L_109:
        /*0018*/ 	.byte	0x04, 0x17
        /*001a*/ 	.short	(.L_111 - .L_110)
.L_110:
        /*001c*/ 	.word	0x00000000
        /*0020*/ 	.short	0x0003
        /*0022*/ 	.short	0x0010
        /*0024*/ 	.byte	0x00, 0xf5, 0x21, 0x00


	//----- nvinfo : EIATTR_KPARAM_INFO
	.align		4
.L_111:
        /*0028*/ 	.byte	0x04, 0x17
        /*002a*/ 	.short	(.L_113 - .L_112)
.L_112:
        /*002c*/ 	.word	0x00000000
        /*0030*/ 	.short	0x0002
        /*0032*/ 	.short	0x0008
        /*0034*/ 	.byte	0x00, 0xf5, 0x21, 0x00


	//----- nvinfo : EIATTR_KPARAM_INFO
	.align		4
.L_113:
        /*0038*/ 	.byte	0x04, 0x17
        /*003a*/ 	.short	(.L_115 - .L_114)
.L_114:
        /*003c*/ 	.word	0x00000000
        /*0040*/ 	.short	0x0001
        /*0042*/ 	.short	0x0004
        /*0044*/ 	.byte	0x00, 0xf0, 0x11, 0x00


	//----- nvinfo : EIATTR_KPARAM_INFO
	.align		4
.L_115:
        /*0048*/ 	.byte	0x04, 0x17
        /*004a*/ 	.short	(.L_117 - .L_116)
.L_116:
        /*004c*/ 	.word	0x00000000
        /*0050*/ 	.short	0x0000
        /*0052*/ 	.short	0x0000
        /*0054*/ 	.byte	0x00, 0xf0, 0x11, 0x00


	//----- nvinfo : EIATTR_SPARSE_MMA_MASK
	.align		4
.L_117:
        /*0058*/ 	.byte	0x03, 0x50
        /*005a*/ 	.short	0x0000


	//----- nvinfo : EIATTR_MAXREG_COUNT
	.align		4
        /*005c*/ 	.byte	0x03, 0x1b
        /*005e*/ 	.short	0x00ff


	//----- nvinfo : EIATTR_MERCURY_ISA_VERSION
	.align		4
        /*0060*/ 	.byte	0x03, 0x5f
        /*0062*/ 	.short	0x0101


	//----- nvinfo : EIATTR_VRC_CTA_INIT_COUNT
	.align		4
        /*0064*/ 	.byte	0x02, 0x4a
	.zero		1
	.zero		1


	//----- nvinfo : EIATTR_EXIT_INSTR_OFFSETS
	.align		4
        /*0068*/ 	.byte	0x04, 0x1c
        /*006a*/ 	.short	(.L_119 - .L_118)


	//   ....[0]....
.L_118:
        /*006c*/ 	.word	0x00000b40


	//   ....[1]....
        /*0070*/ 	.word	0x00001000


	//   ....[2]....
        /*0074*/ 	.word	0x00001840


	//----- nvinfo : EIATTR_CRS_STACK_SIZE
	.align		4
.L_119:
        /*0078*/ 	.byte	0x04, 0x1e
        /*007a*/ 	.short	(.L_121 - .L_120)
.L_120:
        /*007c*/ 	.word	0x00000000


	//----- nvinfo : EIATTR_CBANK_PARAM_SIZE
	.align		4
.L_121:
        /*0080*/ 	.byte	0x03, 0x19
        /*0082*/ 	.short	0x0020


	//----- nvinfo : EIATTR_PARAM_CBANK
	.align		4
        /*0084*/ 	.byte	0x04, 0x0a
        /*0086*/ 	.short	(.L_123 - .L_122)
	.align		4
.L_122:
        /*0088*/ 	.word	index@(.nv.constant0._Z14tanhSigmColumniiPKfPfS1_)
        /*008c*/ 	.short	0x0380
        /*008e*/ 	.short	0x0020


	//----- nvinfo : EIATTR_SW_WAR
	.align		4
.L_123:
        /*0090*/ 	.byte	0x04, 0x36
        /*0092*/ 	.short	(.L_125 - .L_124)
.L_124:
        /*0094*/ 	.word	0x00000008
.L_125:


//--------------------- .nv.info._Z14tanhSigmColumniiPKfPf --------------------------
	.section	.nv.info._Z14tanhSigmColumniiPKfPf,"",@"SHT_CUDA_INFO"
	.sectionflags	@""
	.align	4


	//----- nvinfo : EIATTR_CUDA_API_VERSION
	.align		4
        /*0000*/ 	.byte	0x04, 0x37
        /*0002*/ 	.short	(.L_127 - .L_126)
.L_126:
        /*0004*/ 	.word	0x00000082


	//----- nvinfo : EIATTR_KPARAM_INFO
	.align		4
.L_127:
        /*0008*/ 	.byte	0x04, 0x17
        /*000a*/ 	.short	(.L_129 - .L_128)
.L_128:
        /*000c*/ 	.word	0x00000000
        /*0010*/ 	.short	0x0003
        /*0012*/ 	.short	0x0010
        /*0014*/ 	.byte	0x00, 0xf5, 0x21, 0x00


	//----- nvinfo : EIATTR_KPARAM_INFO
	.align		4
.L_129:
        /*0018*/ 	.byte	0x04, 0x17
        /*001a*/ 	.short	(.L_131 - .L_130)
.L_130:
        /*001c*/ 	.word	0x00000000
        /*0020*/ 	.short	0x0002
        /*0022*/ 	.short	0x0008
        /*0024*/ 	.byte	0x00, 0xf5, 0x21, 0x00


	//----- nvinfo : EIATTR_KPARAM_INFO
	.align		4
.L_131:
        /*0028*/ 	.byte	0x04, 0x17
        /*002a*/ 	.short	(.L_133 - .L_132)
.L_132:
        /*002c*/ 	.word	0x00000000
        /*0030*/ 	.short	0x0001
        /*0032*/ 	.short	0x0004
        /*0034*/ 	.byte	0x00, 0xf0, 0x11, 0x00


	//----- nvinfo : EIATTR_KPARAM_INFO
	.align		4
.L_133:
        /*0038*/ 	.byte	0x04, 0x17
        /*003a*/ 	.short	(.L_135 - .L_134)
.L_134:
        /*003c*/ 	.word	0x00000000
        /*0040*/ 	.short	0x0000
        /*0042*/ 	.short	0x0000
        /*0044*/ 	.byte	0x00, 0xf0, 0x11, 0x00


	//----- nvinfo : EIATTR_SPARSE_MMA_MASK
	.align		4
.L_135:
        /*0048*/ 	.byte	0x03, 0x50
        /*004a*/ 	.short	0x0000


	//----- nvinfo : EIATTR_MAXREG_COUNT
	.align		4
        /*004c*/ 	.byte	0x03, 0x1b
        /*004e*/ 	.short	0x00ff


	//----- nvinfo : EIATTR_MERCURY_ISA_VERSION
	.align		4
        /*0050*/ 	.byte	0x03, 0x5f
        /*0052*/ 	.short	0x0101


	//----- nvinfo : EIATTR_VRC_CTA_INIT_COUNT
	.align		4
        /*0054*/ 	.byte	0x02, 0x4a
	.zero		1
	.zero		1


	//----- nvinfo : EIATTR_EXIT_INSTR_OFFSETS
	.align		4
        /*0058*/ 	.byte	0x04, 0x1c
        /*005a*/ 	.short	(.L_137 - .L_136)


	//   ....[0]....
.L_136:
        /*005c*/ 	.word	0x00000a30


	//   ....[1]....
        /*0060*/ 	.word	0x00000e90


	//   ....[2]....
        /*0064*/ 	.word	0x000015d0


	//----- nvinfo : EIATTR_CRS_STACK_SIZE
	.align		4
.L_137:
        /*0068*/ 	.byte	0x04, 0x1e
        /*006a*/ 	.short	(.L_139 - .L_138)
.L_138:
        /*006c*/ 	.word	0x00000000


	//----- nvinfo : EIATTR_CBANK_PARAM_SIZE
	.align		4
.L_139:
        /*0070*/ 	.byte	0x03, 0x19
        /*0072*/ 	.short	0x0018


	//----- nvinfo : EIATTR_PARAM_CBANK
	.align		4
        /*0074*/ 	.byte	0x04, 0x0a
        /*0076*/ 	.short	(.L_141 - .L_140)
	.align		4
.L_140:
        /*0078*/ 	.word	index@(.nv.constant0._Z14tanhSigmColumniiPKfPf)
        /*007c*/ 	.short	0x0380
        /*007e*/ 	.short	0x0018


	//----- nvinfo : EIATTR_SW_WAR
	.align		4
.L_141:
        /*0080*/ 	.byte	0x04, 0x36
        /*0082*/ 	.short	(.L_143 - .L_142)
.L_142:
        /*0084*/ 	.word	0x00000008
.L_143:


//--------------------- .nv.info._Z11tanhSigmRowiiPKfPfS1_ --------------------------
	.section	.nv.info._Z11tanhSigmRowiiPKfPfS1_,"",@"SHT_CUDA_INFO"
	.sectionflags	@""
	.align	4


	//----- nvinfo : EIATTR_CUDA_API_VERSION
	.align		4
        /*0000*/ 	.byte	0x04, 0x37
        /*0002*/ 	.short	(.L_145 - .L_144)
.L_144:
        /*0004*/ 	.word	0x00000082


	//----- nvinfo : EIATTR_KPARAM_INFO
	.align		4
.L_145:
        /*0008*/ 	.byte	0x04, 0x17
        /*000a*/ 	.short	(.L_147 - .L_146)
.L_146:
        /*000c*/ 	.word	0x00000000
        /*0010*/ 	.short	0x0004
        /*0012*/ 	.short	0x0018
        /*0014*/ 	.byte	0x00, 0xf5, 0x21, 0x00


	//----- nvinfo : EIATTR_KPARAM_INFO
	.align		4
.L_147:
        /*0018*/ 	.byte	0x04, 0x17
        /*001a*/ 	.short	(.L_149 - .L_148)
.L_148:
        /*001c*/ 	.word	0x00000000
        /*0020*/ 	.short	0x0003
        /*0022*/ 	.short	0x0010
        /*0024*/ 	.byte	0x00, 0xf5, 0x21, 0x00


	//----- nvinfo : EIATTR_KPARAM_INFO
	.align		4
.L_149:
        /*0028*/ 	.byte	0x04, 0x17
        /*002a*/ 	.short	(.L_151 - .L_150)
.L_150:
        /*002c*/ 	.word	0x00000000
        /*0030*/ 	.short	0x0002
        /*0032*/ 	.short	0x0008
        /*0034*/ 	.byte	0x00, 0xf5, 0x21, 0x00


	//----- nvinfo : EIATTR_KPARAM_INFO
	.align		4
.L_151:
        /*0038*/ 	.byte	0x04, 0x17
        /*003a*/ 	.short	(.L_153 - .L_152)
.L_152:
        /*003c*/ 	.word	0x00000000
        /*0040*/ 	.short	0x0001
        /*0042*/ 	.short	0x0004
        /*0044*/ 	.byte	0x00, 0xf0, 0x11, 0x00


	//----- nvinfo : EIATTR_KPARAM_INFO
	.align		4
.L_153:
        /*0048*/ 	.byte	0x04, 0x17
        /*004a*/ 	.short	(.L_155 - .L_154)
.L_154:
        /*004c*/ 	.word	0x00000000
        /*0050*/ 	.short	0x0000
        /*0052*/ 	.short	0x0000
        /*0054*/ 	.byte	0x00, 0xf0, 0x11, 0x00


	//----- nvinfo : EIATTR_SPARSE_MMA_MASK
	.align		4
.L_155:
        /*0058*/ 	.byte	0x03, 0x50
        /*005a*/ 	.short	0x0000


	//----- nvinfo : EIATTR_MAXREG_COUNT
	.align		4
        /*005c*/ 	.byte	0x03, 0x1b
        /*005e*/ 	.short	0x00ff


	//----- nvinfo : EIATTR_MERCURY_ISA_VERSION
	.align		4
        /*0060*/ 	.byte	0x03, 0x5f
        /*0062*/ 	.short	0x0101


	//----- nvinfo : EIATTR_VRC_CTA_INIT_COUNT
	.align		4
        /*0064*/ 	.byte	0x02, 0x4a
	.zero		1
	.zero		1


	//----- nvinfo : EIATTR_EXIT_INSTR_OFFSETS
	.align		4
        /*0068*/ 	.byte	0x04, 0x1c
        /*006a*/ 	.short	(.L_157 - .L_156)


	//   ....[0]....
.L_156:
        /*006c*/ 	.word	0x00000080


	//   ....[1]....
        /*0070*/ 	.word	0x00000670


	//----- nvinfo : EIATTR_CRS_STACK_SIZE
	.align		4
.L_157:
        /*0074*/ 	.byte	0x04, 0x1e
        /*0076*/ 	.short	(.L_159 - .L_158)
.L_158:
        /*0078*/ 	.word	0x00000000


	//----- nvinfo : EIATTR_CBANK_PARAM_SIZE
	.align		4
.L_159:
        /*007c*/ 	.byte	0x03, 0x19
        /*007e*/ 	.short	0x0020


	//----- nvinfo : EIATTR_PARAM_CBANK
	.align		4
        /*0080*/ 	.byte	0x04, 0x0a
        /*0082*/ 	.short	(.L_161 - .L_160)
	.align		4
.L_160:
        /*0084*/ 	.word	index@(.nv.constant0._Z11tanhSigmRowiiPKfPfS1_)
        /*0088*/ 	.short	0x0380
        /*008a*/ 	.short	0x0020


	//----- nvinfo : EIATTR_SW_WAR
	.align		4
.L_161:
        /*008c*/ 	.byte	0x04, 0x36
        /*008e*/ 	.short	(.L_163 - .L_162)
.L_162:
        /*0090*/ 	.word	0x00000008
.L_163:


//--------------------- .nv.info._Z11tanhSigmRowiiPKfPf --------------------------
	.section	.nv.info._Z11tanhSigmRowiiPKfPf,"",@"SHT_CUDA_INFO"
	.sectionflags	@""
	.align	4


	//----- nvinfo : EIATTR_CUDA_API_VERSION
	.align		4
        /*0000*/ 	.byte	0x04, 0x37
        /*0002*/ 	.short	(.L_165 - .L_164)
.L_164:
        /*0004*/ 	.word	0x00000082


	//----- nvinfo : EIATTR_KPARAM_INFO
	.align		4
.L_165:
        /*0008*/ 	.byte	0x04, 0x17
        /*000a*/ 	.short	(.L_167 - .L_166)
.L_166:
        /*000c*/ 	.word	0x00000000
        /*0010*/ 	.short	0x0003
        /*0012*/ 	.short	0x0010
        /*0014*/ 	.byte	0x00, 0xf5, 0x21, 0x00


	//----- nvinfo : EIATTR_KPARAM_INFO
	.align		4
.L_167:
        /*0018*/ 	.byte	0x04, 0x17
        /*001a*/ 	.short	(.L_169 - .L_168)
.L_168:
        /*001c*/ 	.word	0x00000000
        /*0020*/ 	.short	0x0002
        /*0022*/ 	.short	0x0008
        /*0024*/ 	.byte	0x00, 0xf5, 0x21, 0x00


	//----- nvinfo : EIATTR_KPARAM_INFO
	.align		4
.L_169:
        /*0028*/ 	.byte	0x04, 0x17
        /*002a*/ 	.short	(.L_171 - .L_170)
.L_170:
        /*002c*/ 	.word	0x00000000
        /*0030*/ 	.short	0x0001
        /*0032*/ 	.short	0x0004
        /*0034*/ 	.byte	0x00, 0xf0, 0x11, 0x00


	//----- nvinfo : EIATTR_KPARAM_INFO
	.align		4
.L_171:
        /*0038*/ 	.byte	0x04, 0x17
        /*003a*/ 	.short	(.L_173 - .L_172)
.L_172:
        /*003c*/ 	.word	0x00000000
        /*0040*/ 	.short	0x0000
        /*0042*/ 	.short	0x0000
        /*0044*/ 	.byte	0x00, 0xf0, 0x11, 0x00


	//----- nvinfo : EIATTR_SPARSE_MMA_MASK
	.align		4
.L_173:
        /*0048*/ 	.byte	0x03, 0x50
        /*004a*/ 	.short	0x0000


	//----- nvinfo : EIATTR_MAXREG_COUNT
	.align		4
        /*004c*/ 	.byte	0x03, 0x1b
        /*004e*/ 	.short	0x00ff


	//----- nvinfo : EIATTR_MERCURY_ISA_VERSION
	.align		4
        /*0050*/ 	.byte	0x03, 0x5f
        /*0052*/ 	.short	0x0101


	//----- nvinfo : EIATTR_VRC_CTA_INIT_COUNT
	.align		4
        /*0054*/ 	.byte	0x02, 0x4a
	.zero		1
	.zero		1


	//----- nvinfo : EIATTR_EXIT_INSTR_OFFSETS
	.align		4
        /*0058*/ 	.byte	0x04, 0x1c
        /*005a*/ 	.short	(.L_175 - .L_174)


	//   ....[0]....
.L_174:
        /*005c*/ 	.word	0x00000080


	//   ....[1]....
        /*0060*/ 	.word	0x000005f0


	//----- nvinfo : EIATTR_CRS_STACK_SIZE
	.align		4
.L_175:
        /*0064*/ 	.byte	0x04, 0x1e
        /*0066*/ 	.short	(.L_177 - .L_176)
.L_176:
        /*0068*/ 	.word	0x00000000


	//----- nvinfo : EIATTR_CBANK_PARAM_SIZE
	.align		4
.L_177:
        /*006c*/ 	.byte	0x03, 0x19
        /*006e*/ 	.short	0x0018


	//----- nvinfo : EIATTR_PARAM_CBANK
	.align		4
        /*0070*/ 	.byte	0x04, 0x0a
        /*0072*/ 	.short	(.L_179 - .L_178)
	.align		4
.L_178:
        /*0074*/ 	.word	index@(.nv.constant0._Z11tanhSigmRowiiPKfPf)
        /*0078*/ 	.short	0x0380
        /*007a*/ 	.short	0x0018


	//----- nvinfo : EIATTR_SW_WAR
	.align		4
.L_179:
        /*007c*/ 	.byte	0x04, 0x36
        /*007e*/ 	.short	(.L_181 - .L_180)
.L_180:
        /*0080*/ 	.word	0x00000008
.L_181:


//--------------------- .nv.info._Z4tanhiPKfPfS1_ --------------------------
	.section	.nv.info._Z4tanhiPKfPfS1_,"",@"SHT_CUDA_INFO"
	.sectionflags	@""
	.align	4


	//----- nvinfo : EIATTR_CUDA_API_VERSION
	.align		4
        /*0000*/ 	.byte	0x04, 0x37
        /*0002*/ 	.short	(.L_183 - .L_182)
.L_182:
        /*0004*/ 	.word	0x00000082


	//----- nvinfo : EIATTR_KPARAM_INFO
	.align		4
.L_183:
        /*0008*/ 	.byte	0x04, 0x17
        /*000a*/ 	.short	(.L_185 - .L_184)
.L_184:
        /*000c*/ 	.word	0x00000000
        /*0010*/ 	.short	0x0003
        /*0012*/ 	.short	0x0018
        /*0014*/ 	.byte	0x00, 0xf5, 0x21, 0x00


	//----- nvinfo : EIATTR_KPARAM_INFO
	.align		4
.L_185:
        /*0018*/ 	.byte	0x04, 0x17
        /*001a*/ 	.short	(.L_187 - .L_186)
.L_186:
        /*001c*/ 	.word	0x00000000
        /*0020*/ 	.short	0x0002
        /*0022*/ 	.short	0x0010
        /*0024*/ 	.byte	0x00, 0xf5, 0x21, 0x00


	//----- nvinfo : EIATTR_KPARAM_INFO
	.align		4
.L_187:
        /*0028*/ 	.byte	0x04, 0x17
        /*002a*/ 	.short	(.L_189 - .L_188)
.L_188:
        /*002c*/ 	.word	0x00000000
        /*0030*/ 	.short	0x0001
        /*0032*/ 	.short	0x0008
        /*0034*/ 	.byte	0x00, 0xf5, 0x21, 0x00


	//----- nvinfo : EIATTR_KPARAM_INFO
	.align		4
.L_189:
        /*0038*/ 	.byte	0x04, 0x17
        /*003a*/ 	.short	(.L_191 - .L_190)
.L_190:
        /*003c*/ 	.word	0x00000000
        /*0040*/ 	.short	0x0000
        /*0042*/ 	.short	0x0000
        /*0044*/ 	.byte	0x00, 0xf0, 0x11, 0x00


	//----- nvinfo : EIATTR_SPARSE_MMA_MASK
	.align		4
.L_191:
        /*0048*/ 	.byte	0x03, 0x50
        /*004a*/ 	.short	0x0000


	//----- nvinfo : EIATTR_MAXREG_COUNT
	.align		4
        /*004c*/ 	.byte	0x03, 0x1b
        /*004e*/ 	.short	0x00ff


	//----- nvinfo : EIATTR_MERCURY_ISA_VERSION
	.align		4
        /*0050*/ 	.byte	0x03, 0x5f
        /*0052*/ 	.short	0x0101


	//----- nvinfo : EIATTR_VRC_CTA_INIT_COUNT
	.align		4
        /*0054*/ 	.byte	0x02, 0x4a
	.zero		1
	.zero		1


	//----- nvinfo : EIATTR_EXIT_INSTR_OFFSETS
	.align		4
        /*0058*/ 	.byte	0x04, 0x1c
        /*005a*/ 	.short	(.L_193 - .L_192)


	//   ....[0]....
.L_192:
        /*005c*/ 	.word	0x00000090


	//   ....[1]....
        /*0060*/ 	.word	0x000004e0


	//   ....[2]....
        /*0064*/ 	.word	0x00000ac0


	//----- nvinfo : EIATTR_CRS_STACK_SIZE
	.align		4
.L_193:
        /*0068*/ 	.byte	0x04, 0x1e
        /*006a*/ 	.short	(.L_195 - .L_194)
.L_194:
        /*006c*/ 	.word	0x00000000


	//----- nvinfo : EIATTR_CBANK_PARAM_SIZE
	.align		4
.L_195:
        /*0070*/ 	.byte	0x03, 0x19
        /*0072*/ 	.short	0x0020


	//----- nvinfo : EIATTR_PARAM_CBANK
	.align		4
        /*0074*/ 	.byte	0x04, 0x0a
        /*0076*/ 	.short	(.L_197 - .L_196)
	.align		4
.L_196:
        /*0078*/ 	.word	index@(.nv.constant0._Z4tanhiPKfPfS1_)
        /*007c*/ 	.short	0x0380
        /*007e*/ 	.short	0x0020


	//----- nvinfo : EIATTR_SW_WAR
	.align		4
.L_197:
        /*0080*/ 	.byte	0x04, 0x36
        /*0082*/ 	.short	(.L_199 - .L_198)
.L_198:
        /*0084*/ 	.word	0x00000008
.L_199:


//--------------------- .nv.info._Z4tanhiPKfPf    --------------------------
	.section	.nv.info._Z4tanhiPKfPf,"",@"SHT_CUDA_INFO"
	.sectionflags	@""
	.align	4


	//----- nvinfo : EIATTR_CUDA_API_VERSION
	.align		4
        /*0000*/ 	.byte	0x04, 0x37
        /*0002*/ 	.short	(.L_201 - .L_200)
.L_200:
        /*0004*/ 	.word	0x00000082


	//----- nvinfo : EIATTR_KPARAM_INFO
	.align		4
.L_201:
        /*0008*/ 	.byte	0x04, 0x17
        /*000a*/ 	.short	(.L_203 - .L_202)
.L_202:
        /*000c*/ 	.word	0x00000000
        /*0010*/ 	.short	0x0002
        /*0012*/ 	.short	0x0010
        /*0014*/ 	.byte	0x00, 0xf5, 0x21, 0x00


	//----- nvinfo : EIATTR_KPARAM_INFO
	.align		4
.L_203:
        /*0018*/ 	.byte	0x04, 0x17
        /*001a*/ 	.short	(.L_205 - .L_204)
.L_204:
        /*001c*/ 	.word	0x00000000
        /*0020*/ 	.short	0x0001
        /*0022*/ 	.short	0x0008
        /*0024*/ 	.byte	0x00, 0xf5, 0x21, 0x00


	//----- nvinfo : EIATTR_KPARAM_INFO
	.align		4
.L_205:
        /*0028*/ 	.byte	0x04, 0x17
        /*002a*/ 	.short	(.L_207 - .L_206)
.L_206:
        /*002c*/ 	.word	0x00000000
        /*0030*/ 	.short	0x0000
        /*0032*/ 	.short	0x0000
        /*0034*/ 	.byte	0x00, 0xf0, 0x11, 0x00


	//----- nvinfo : EIATTR_SPARSE_MMA_MASK
	.align		4
.L_207:
        /*0038*/ 	.byte	0x03, 0x50
        /*003a*/ 	.short	0x0000


	//----- nvinfo : EIATTR_MAXREG_COUNT
	.align		4
        /*003c*/ 	.byte	0x03, 0x1b
        /*003e*/ 	.short	0x00ff


	//----- nvinfo : EIATTR_MERCURY_ISA_VERSION
	.align		4
        /*0040*/ 	.byte	0x03, 0x5f
        /*0042*/ 	.short	0x0101


	//----- nvinfo : EIATTR_VRC_CTA_INIT_COUNT
	.align		4
        /*0044*/ 	.byte	0x02, 0x4a
	.zero		1
	.zero		1


	//----- nvinfo : EIATTR_EXIT_INSTR_OFFSETS
	.align		4
        /*0048*/ 	.byte	0x04, 0x1c
        /*004a*/ 	.short	(.L_209 - .L_208)


	//   ....[0]....
.L_208:
        /*004c*/ 	.word	0x00000090


	//   ....[1]....
        /*0050*/ 	.word	0x00000490


	//   ....[2]....
        /*0054*/ 	.word	0x000009b0


	//----- nvinfo : EIATTR_CRS_STACK_SIZE
	.align		4
.L_209:
        /*0058*/ 	.byte	0x04, 0x1e
        /*005a*/ 	.short	(.L_211 - .L_210)
.L_210:
        /*005c*/ 	.word	0x00000000


	//----- nvinfo : EIATTR_CBANK_PARAM_SIZE
	.align		4
.L_211:
        /*0060*/ 	.byte	0x03, 0x19
        /*0062*/ 	.short	0x0018


	//----- nvinfo : EIATTR_PARAM_CBANK
	.align		4
        /*0064*/ 	.byte	0x04, 0x0a
        /*0066*/ 	.short	(.L_213 - .L_212)
	.align		4
.L_212:
        /*0068*/ 	.word	index@(.nv.constant0._Z4tanhiPKfPf)
        /*006c*/ 	.short	0x0380
        /*006e*/ 	.short	0x0018


	//----- nvinfo : EIATTR_SW_WAR
	.align		4
.L_213:
        /*0070*/ 	.byte	0x04, 0x36
        /*0072*/ 	.short	(.L_215 - .L_214)
.L_214:
        /*0074*/ 	.word	0x00000008
.L_215:


//--------------------- .nv.info._Z7sigmoidiPKfPfS1_ --------------------------
	.section	.nv.info._Z7sigmoidiPKfPfS1_,"",@"SHT_CUDA_INFO"
	.sectionflags	@""
	.align	4


	//----- nvinfo : EIATTR_CUDA_API_VERSION
	.align		4
        /*0000*/ 	.byte	0x04, 0x37
        /*0002*/ 	.short	(.L_217 - .L_216)
.L_216:
        /*0004*/ 	.word	0x00000082


	//----- nvinfo : EIATTR_KPARAM_INFO
	.align		4
.L_217:
        /*0008*/ 	.byte	0x04, 0x17
        /*000a*/ 	.short	(.L_219 - .L_218)
.L_218:
        /*000c*/ 	.word	0x00000000
        /*0010*/ 	.short	0x0003
        /*0012*/ 	.short	0x0018
        /*0014*/ 	.byte	0x00, 0xf5, 0x21, 0x00


	//----- nvinfo : EIATTR_KPARAM_INFO
	.align		4
.L_219:
        /*0018*/ 	.byte	0x04, 0x17
        /*001a*/ 	.short	(.L_221 - .L_220)
.L_220:
        /*001c*/ 	.word	0x00000000
        /*0020*/ 	.short	0x0002
        /*0022*/ 	.short	0x0010
        /*0024*/ 	.byte	0x00, 0xf5, 0x21, 0x00


	//----- nvinfo : EIATTR_KPARAM_INFO
	.align		4
.L_221:
        /*0028*/ 	.byte	0x04, 0x17
        /*002a*/ 	.short	(.L_223 - .L_222)
.L_222:
        /*002c*/ 	.word	0x00000000
        /*0030*/ 	.short	0x0001
        /*0032*/ 	.short	0x0008
        /*0034*/ 	.byte	0x00, 0xf5, 0x21, 0x00


	//----- nvinfo : EIATTR_KPARAM_INFO
	.align		4
.L_223:
        /*0038*/ 	.byte	0x04, 0x17
        /*003a*/ 	.short	(.L_225 - .L_224)
.L_224:
        /*003c*/ 	.word	0x00000000
        /*0040*/ 	.short	0x0000
        /*0042*/ 	.short	0x0000
        /*0044*/ 	.byte	0x00, 0xf0, 0x11, 0x00


	//----- nvinfo : EIATTR_SPARSE_MMA_MASK
	.align		4
.L_225:
        /*0048*/ 	.byte	0x03, 0x50
        /*004a*/ 	.short	0x0000


	//----- nvinfo : EIATTR_MAXREG_COUNT
	.align		4
        /*004c*/ 	.byte	0x03, 0x1b
        /*004e*/ 	.short	0x00ff


	//----- nvinfo : EIATTR_MERCURY_ISA_VERSION
	.align		4
        /*0050*/ 	.byte	0x03, 0x5f
        /*0052*/ 	.short	0x0101


	//----- nvinfo : EIATTR_VRC_CTA_INIT_COUNT
	.align		4
        /*0054*/ 	.byte	0x02, 0x4a
	.zero		1
	.zero		1


	//----- nvinfo : EIATTR_EXIT_INSTR_OFFSETS
	.align		4
        /*0058*/ 	.byte	0x04, 0x1c
        /*005a*/ 	.short	(.L_227 - .L_226)


	//   ....[0]....
.L_226:
        /*005c*/ 	.word	0x00000090


	//   ....[1]....
        /*0060*/ 	.word	0x00000570


	//   ....[2]....
        /*0064*/ 	.word	0x00000db0


	//----- nvinfo : EIATTR_CRS_STACK_SIZE
	.align		4
.L_227:
        /*0068*/ 	.byte	0x04, 0x1e
        /*006a*/ 	.short	(.L_229 - .L_228)
.L_228:
        /*006c*/ 	.word	0x00000000


	//----- nvinfo : EIATTR_CBANK_PARAM_SIZE
	.align		4
.L_229:
        /*0070*/ 	.byte	0x03, 0x19
        /*0072*/ 	.short	0x0020


	//----- nvinfo : EIATTR_PARAM_CBANK
	.align		4
        /*0074*/ 	.byte	0x04, 0x0a
        /*0076*/ 	.short	(.L_231 - .L_230)
	.align		4
.L_230:
        /*0078*/ 	.word	index@(.nv.constant0._Z7sigmoidiPKfPfS1_)
        /*007c*/ 	.short	0x0380
        /*007e*/ 	.short	0x0020


	//----- nvinfo : EIATTR_SW_WAR
	.align		4
.L_231:
        /*0080*/ 	.byte	0x04, 0x36
        /*0082*/ 	.short	(.L_233 - .L_232)
.L_232:
        /*0084*/ 	.word	0x00000008
.L_233:


//--------------------- .nv.info._Z7sigmoidiPKfPf --------------------------
	.section	.nv.info._Z7sigmoidiPKfPf,"",@"SHT_CUDA_INFO"
	.sectionflags	@""
	.align	4


	//----- nvinfo : EIATTR_CUDA_API_VERSION
	.align		4
        /*0000*/ 	.byte	0x04, 0x37
        /*0002*/ 	.short	(.L_235 - .L_234)
.L_234:
        /*0004*/ 	.word	0x00000082


	//----- nvinfo : EIATTR_KPARAM_INFO
	.align		4
.L_235:
        /*0008*/ 	.byte	0x04, 0x17
        /*000a*/ 	.short	(.L_237 - .L_236)
.L_236:
        /*000c*/ 	.word	0x00000000
        /*0010*/ 	.short	0x0002
        /*0012*/ 	.short	0x0010
        /*0014*/ 	.byte	0x00, 0xf5, 0x21, 0x00


	//----- nvinfo : EIATTR_KPARAM_INFO
	.align		4
.L_237:
        /*0018*/ 	.byte	0x04, 0x17
        /*001a*/ 	.short	(.L_239 - .L_238)
.L_238:
        /*001c*/ 	.word	0x00000000
        /*0020*/ 	.short	0x0001
        /*0022*/ 	.short	0x0008
        /*0024*/ 	.byte	0x00, 0xf5, 0x21, 0x00


	//----- nvinfo : EIATTR_KPARAM_INFO
	.align		4
.L_239:
        /*0028*/ 	.byte	0x04, 0x17
        /*002a*/ 	.short	(.L_241 - .L_240)
.L_240:
        /*002c*/ 	.word	0x00000000
        /*0030*/ 	.short	0x0000
        /*0032*/ 	.short	0x0000
        /*0034*/ 	.byte	0x00, 0xf0, 0x11, 0x00


	//----- nvinfo : EIATTR_SPARSE_MMA_MASK
	.align		4
.L_241:
        /*0038*/ 	.byte	0x03, 0x50
        /*003a*/ 	.short	0x0000


	//----- nvinfo : EIATTR_MAXREG_COUNT
	.align		4
        /*003c*/ 	.byte	0x03, 0x1b
        /*003e*/ 	.short	0x00ff


	//----- nvinfo : EIATTR_MERCURY_ISA_VERSION
	.align		4
        /*0040*/ 	.byte	0x03, 0x5f
        /*0042*/ 	.short	0x0101


	//----- nvinfo : EIATTR_VRC_CTA_INIT_COUNT
	.align		4
        /*0044*/ 	.byte	0x02, 0x4a
	.zero		1
	.zero		1


	//----- nvinfo : EIATTR_EXIT_INSTR_OFFSETS
	.align		4
        /*0048*/ 	.byte	0x04, 0x1c
        /*004a*/ 	.short	(.L_243 - .L_242)


	//   ....[0]....
.L_242:
        /*004c*/ 	.word	0x00000090


	//   ....[1]....
        /*0050*/ 	.word	0x00000510


	//   ....[2]....
        /*0054*/ 	.word	0x00000c50


	//----- nvinfo : EIATTR_CRS_STACK_SIZE
	.align		4
.L_243:
        /*0058*/ 	.byte	0x04, 0x1e
        /*005a*/ 	.short	(.L_245 - .L_244)
.L_244:
        /*005c*/ 	.word	0x00000000


	//----- nvinfo : EIATTR_CBANK_PARAM_SIZE
	.align		4
.L_245:
        /*0060*/ 	.byte	0x03, 0x19
        /*0062*/ 	.short	0x0018


	//----- nvinfo : EIATTR_PARAM_CBANK
	.align		4
        /*0064*/ 	.byte	0x04, 0x0a
        /*0066*/ 	.short	(.L_247 - .L_246)
	.align		4
.L_246:
        /*0068*/ 	.word	index@(.nv.constant0._Z7sigmoidiPKfPf)
        /*006c*/ 	.short	0x0380
        /*006e*/ 	.short	0x0018


	//----- nvinfo : EIATTR_SW_WAR
	.align		4
.L_247:
        /*0070*/ 	.byte	0x04, 0x36
        /*0072*/ 	.short	(.L_249 - .L_248)
.L_248:
        /*0074*/ 	.word	0x00000008
.L_249:


//--------------------- .nv.callgraph             --------------------------
	.section	.nv.callgraph,"",@"SHT_CUDA_CALLGRAPH"
	.align	4
	.sectionentsize	8
	.align		4
        /*0000*/ 	.word	0x00000000
	.align		4
        /*0004*/ 	.word	0xffffffff
	.align		4
        /*0008*/ 	.word	0x00000000
	.align		4
        /*000c*/ 	.word	0xfffffffe
	.align		4
        /*0010*/ 	.word	0x00000000
	.align		4
        /*0014*/ 	.word	0xfffffffd
	.align		4
        /*0018*/ 	.word	0x00000000
	.align		4
        /*001c*/ 	.word	0xfffffffc


//--------------------- .text._Z4reluiPKfPfS1_    --------------------------
	.section	.text._Z4reluiPKfPfS1_,"ax",@progbits
	.align	128
        .global         _Z4reluiPKfPfS1_
        .type           _Z4reluiPKfPfS1_,@function
        .size           _Z4reluiPKfPfS1_,(.L_x_158 - _Z4reluiPKfPfS1_)
        .other          _Z4reluiPKfPfS1_,@"STO_CUDA_ENTRY STV_DEFAULT"
_Z4reluiPKfPfS1_:
.text._Z4reluiPKfPfS1_:
[----:B------:R-:W-:Y:S01]  /*0000*/  LDC R1, c[0x0][0x37c] ;  /* 0x0000df00ff017b82 */ /* 0x000fe20000000800 */
[----:B------:R-:W0:Y:S01]  /*0010*/  S2R R9, SR_CTAID.X ;  /* 0x0000000000097919 */ /* 0x000e220000002500 */
[----:B------:R-:W1:Y:S06]  /*0020*/  LDCU UR4, c[0x0][0x360] ;  /* 0x00006c00ff0477ac */ /* 0x000e6c0008000800 */
[----:B------:R-:W1:Y:S01]  /*0030*/  LDC R0, c[0x0][0x370] ;  /* 0x0000dc00ff007b82 */ /* 0x000e620000000800 */
[----:B------:R-:W0:Y:S01]  /*0040*/  S2R R2, SR_TID.X ;  /* 0x0000000000027919 */ /* 0x000e220000002100 */
[----:B------:R-:W2:Y:S01]  /*0050*/  LDCU UR6, c[0x0][0x380] ;  /* 0x00007000ff0677ac */ /* 0x000ea20008000800 */
[----:B-1----:R-:W-:-:S02]  /*0060*/  IMAD R0, R0, UR4, RZ ;  /* 0x0000000400007c24 */ /* 0x002fc4000f8e02ff */
[----:B0-----:R-:W-:-:S05]  /*0070*/  IMAD R9, R9, UR4, R2 ;  /* 0x0000000409097c24 */ /* 0x001fca000f8e0202 */
[----:B--2---:R-:W-:-:S13]  /*0080*/  ISETP.GE.AND P0, PT, R9, UR6, PT ;  /* 0x0000000609007c0c */ /* 0x004fda000bf06270 */
[----:B------:R-:W-:Y:S05]  /*0090*/  @P0 EXIT ;  /* 0x000000000000094d */ /* 0x000fea0003800000 */
[----:B------:R-:W0:Y:S01]  /*00a0*/  I2F.U32.RP R6, R0 ;  /* 0x0000000000067306 */ /* 0x000e220000209000 */
[C---:B------:R-:W-:Y:S01]  /*00b0*/  IMAD.IADD R4, R0.reuse, 0x1, R9 ;  /* 0x0000000100047824 */ /* 0x040fe200078e0209 */
[----:B------:R-:W-:Y:S01]  /*00c0*/  ISETP.NE.U32.AND P2, PT, R0, RZ, PT ;  /* 0x000000ff0000720c */ /* 0x000fe20003f45070 */
[----:B------:R-:W-:Y:S01]  /*00d0*/  IMAD.MOV R7, RZ, RZ, -R0 ;  /* 0x000000ffff077224 */ /* 0x000fe200078e0a00 */
[----:B------:R-:W1:Y:S01]  /*00e0*/  LDCU.64 UR4, c[0x0][0x358] ;  /* 0x00006b00ff0477ac */ /* 0x000e620008000a00 */
[----:B------:R-:W-:Y:S01]  /*00f0*/  BSSY.RECONVERGENT B0, `(.L_x_0) ;  /* 0x000002f000007945 */ /* 0x000fe20003800200 */
[C---:B------:R-:W-:Y:S02]  /*0100*/  ISETP.GE.AND P0, PT, R4.reuse, UR6, PT ;  /* 0x0000000604007c0c */ /* 0x040fe4000bf06270 */
[----:B------:R-:W-:Y:S02]  /*0110*/  VIMNMX R5, PT, PT, R4, UR6, !PT ;  /* 0x0000000604057c48 */ /* 0x000fe4000ffe0100 */
[----:B------:R-:W-:-:S04]  /*0120*/  SEL R8, RZ, 0x1, P0 ;  /* 0x00000001ff087807 */ /* 0x000fc80000000000 */
[----:B------:R-:W-:Y:S01]  /*0130*/  IADD3 R5, PT, PT, R5, -R4, -R8 ;  /* 0x8000000405057210 */ /* 0x000fe20007ffe808 */
[----:B0-----:R-:W0:Y:S02]  /*0140*/  MUFU.RCP R6, R6 ;  /* 0x0000000600067308 */ /* 0x001e240000001000 */
[----:B0-----:R-:W-:-:S06]  /*0150*/  VIADD R2, R6, 0xffffffe ;  /* 0x0ffffffe06027836 */ /* 0x001fcc0000000000 */
[----:B------:R0:W2:Y:S02]  /*0160*/  F2I.FTZ.U32.TRUNC.NTZ R3, R2 ;  /* 0x0000000200037305 */ /* 0x0000a4000021f000 */
[----:B0-----:R-:W-:Y:S02]  /*0170*/  HFMA2 R2, -RZ, RZ, 0, 0 ;  /* 0x00000000ff027431 */ /* 0x001fe400000001ff */
[----:B--2---:R-:W-:-:S04]  /*0180*/  IMAD R7, R7, R3, RZ ;  /* 0x0000000307077224 */ /* 0x004fc800078e02ff */
[----:B------:R-:W-:-:S06]  /*0190*/  IMAD.HI.U32 R6, R3, R7, R2 ;  /* 0x0000000703067227 */ /* 0x000fcc00078e0002 */
[----:B------:R-:W-:Y:S02]  /*01a0*/  IMAD.HI.U32 R11, R6, R5, RZ ;  /* 0x00000005060b7227 */ /* 0x000fe400078e00ff */
[----:B------:R-:W0:Y:S02]  /*01b0*/  LDC.64 R6, c[0x0][0x390] ;  /* 0x0000e400ff067b82 */ /* 0x000e240000000a00 */
[----:B------:R-:W-:-:S04]  /*01c0*/  IMAD.MOV R2, RZ, RZ, -R11 ;  /* 0x000000ffff027224 */ /* 0x000fc800078e0a0b */
[----:B------:R-:W-:Y:S02]  /*01d0*/  IMAD R5, R0, R2, R5 ;  /* 0x0000000200057224 */ /* 0x000fe400078e0205 */
[----:B------:R-:W2:Y:S03]  /*01e0*/  LDC.64 R2, c[0x0][0x398] ;  /* 0x0000e600ff027b82 */ /* 0x000ea60000000a00 */
[----:B------:R-:W-:-:S13]  /*01f0*/  ISETP.GE.U32.AND P0, PT, R5, R0, PT ;  /* 0x000000000500720c */ /* 0x000fda0003f06070 */
[----:B------:R-:W-:Y:S01]  /*0200*/  @P0 IMAD.IADD R5, R5, 0x1, -R0 ;  /* 0x0000000105050824 */ /* 0x000fe200078e0a00 */
[----:B------:R-:W-:-:S04]  /*0210*/  @P0 IADD3 R11, PT, PT, R11, 0x1, RZ ;  /* 0x000000010b0b0810 */ /* 0x000fc80007ffe0ff */
[-C--:B------:R-:W-:Y:S02]  /*0220*/  ISETP.GE.U32.AND P1, PT, R5, R0.reuse, PT ;  /* 0x000000000500720c */ /* 0x080fe40003f26070 */
[----:B------:R-:W3:Y:S11]  /*0230*/  LDC.64 R4, c[0x0][0x388] ;  /* 0x0000e200ff047b82 */ /* 0x000ef60000000a00 */
[----:B------:R-:W-:Y:S01]  /*0240*/  @P1 VIADD R11, R11, 0x1 ;  /* 0x000000010b0b1836 */ /* 0x000fe20000000000 */
[----:B------:R-:W-:-:S05]  /*0250*/  @!P2 LOP3.LUT R11, RZ, R0, RZ, 0x33, !PT ;  /* 0x00000000ff0ba212 */ /* 0x000fca00078e33ff */
[----:B------:R-:W-:-:S05]  /*0260*/  IMAD.IADD R8, R8, 0x1, R11 ;  /* 0x0000000108087824 */ /* 0x000fca00078e020b */
[C---:B------:R-:W-:Y:S02]  /*0270*/  LOP3.LUT R10, R8.reuse, 0x3, RZ, 0xc0, !PT ;  /* 0x00000003080a7812 */ /* 0x040fe400078ec0ff */
[----:B------:R-:W-:Y:S02]  /*0280*/  ISETP.GE.U32.AND P0, PT, R8, 0x3, PT ;  /* 0x000000030800780c */ /* 0x000fe40003f06070 */
[----:B------:R-:W-:-:S13]  /*0290*/  ISETP.NE.AND P1, PT, R10, 0x3, PT ;  /* 0x000000030a00780c */ /* 0x000fda0003f25270 */
[----:B012---:R-:W-:Y:S05]  /*02a0*/  @!P1 BRA `(.L_x_1) ;  /* 0x00000000004c9947 */ /* 0x007fea0003800000 */
[----:B------:R-:W0:Y:S01]  /*02b0*/  LDC.64 R10, c[0x0][0x388] ;  /* 0x0000e200ff0a7b82 */ /* 0x000e220000000a00 */
[----:B------:R-:W-:-:S04]  /*02c0*/  IADD3 R8, PT, PT, R8, 0x1, RZ ;  /* 0x0000000108087810 */ /* 0x000fc80007ffe0ff */
[----:B------:R-:W-:-:S03]  /*02d0*/  LOP3.LUT R8, R8, 0x3, RZ, 0xc0, !PT ;  /* 0x0000000308087812 */ /* 0x000fc600078ec0ff */
[----:B------:R-:W1:Y:S02]  /*02e0*/  LDC.64 R12, c[0x0][0x390] ;  /* 0x0000e400ff0c7b82 */ /* 0x000e640000000a00 */
[----:B------:R-:W-:-:S06]  /*02f0*/  IMAD.MOV R8, RZ, RZ, -R8 ;  /* 0x000000ffff087224 */ /* 0x000fcc00078e0a08 */
[----:B------:R-:W2:Y:S02]  /*0300*/  LDC.64 R14, c[0x0][0x398] ;  /* 0x0000e600ff0e7b82 */ /* 0x000ea40000000a00 */
.L_x_2:
[----:B0-----:R-:W-:-:S06]  /*0310*/  IMAD.WIDE R20, R9, 0x4, R10 ;  /* 0x0000000409147825 */ /* 0x001fcc00078e020a */
[----:B----4-:R-:W4:Y:S01]  /*0320*/  LDG.E.CONSTANT R20, desc[UR4][R20.64] ;  /* 0x0000000414147981 */ /* 0x010f22000c1e9900 */
[----:B-1----:R-:W-:-:S04]  /*0330*/  IMAD.WIDE R18, R9, 0x4, R12 ;  /* 0x0000000409127825 */ /* 0x002fc800078e020c */
[----:B--2---:R-:W-:Y:S01]  /*0340*/  IMAD.WIDE R16, R9, 0x4, R14 ;  /* 0x0000000409107825 */ /* 0x004fe200078e020e */
[----:B------:R-:W-:-:S03]  /*0350*/  IADD3 R9, PT, PT, R0, R9, RZ ;  /* 0x0000000900097210 */ /* 0x000fc60007ffe0ff */
[----:B------:R-:W-:Y:S01]  /*0360*/  VIADD R8, R8, 0x1 ;  /* 0x0000000108087836 */ /* 0x000fe20000000000 */
[----:B----4-:R-:W-:Y:S02]  /*0370*/  ISETP.GT.AND P1, PT, R20, -0x1, PT ;  /* 0xffffffff1400780c */ /* 0x010fe40003f24270 */
[----:B------:R-:W-:Y:S02]  /*0380*/  FMNMX R23, RZ, R20, !PT ;  /* 0x00000014ff177209 */ /* 0x000fe40007800000 */
[----:B------:R-:W-:Y:S02]  /*0390*/  FSEL R25, RZ, 1, !P1 ;  /* 0x3f800000ff197808 */ /* 0x000fe40004800000 */
[----:B------:R-:W-:Y:S01]  /*03a0*/  ISETP.NE.AND P1, PT, R8, RZ, PT ;  /* 0x000000ff0800720c */ /* 0x000fe20003f25270 */
[----:B------:R4:W-:Y:S04]  /*03b0*/  STG.E desc[UR4][R18.64], R23 ;  /* 0x0000001712007986 */ /* 0x0009e8000c101904 */
[----:B------:R4:W-:Y:S08]  /*03c0*/  STG.E desc[UR4][R16.64], R25 ;  /* 0x0000001910007986 */ /* 0x0009f0000c101904 */
[----:B------:R-:W-:Y:S05]  /*03d0*/  @P1 BRA `(.L_x_2) ;  /* 0xfffffffc00cc1947 */ /* 0x000fea000383ffff */
.L_x_1:
[----:B------:R-:W-:Y:S05]  /*03e0*/  BSYNC.RECONVERGENT B0 ;  /* 0x0000000000007941 */ /* 0x000fea0003800200 */
.L_x_0:
[----:B------:R-:W-:Y:S05]  /*03f0*/  @!P0 EXIT ;  /* 0x000000000000894d */ /* 0x000fea0003800000 */
.L_x_3:
[----:B---3--:R-:W-:-:S05]  /*0400*/  IMAD.WIDE R10, R9, 0x4, R4 ;  /* 0x00000004090a7825 */ /* 0x008fca00078e0204 */
[----:B------:R0:W2:Y:S01]  /*0410*/  LDG.E.CONSTANT R24, desc[UR4][R10.64] ;  /* 0x000000040a187981 */ /* 0x0000a2000c1e9900 */
[----:B------:R-:W-:-:S05]  /*0420*/  IMAD.WIDE R12, R0, 0x4, R10 ;  /* 0x00000004000c7825 */ /* 0x000fca00078e020a */
[----:B------:R1:W3:Y:S01]  /*0430*/  LDG.E.CONSTANT R21, desc[UR4][R12.64] ;  /* 0x000000040c157981 */ /* 0x0002e2000c1e9900 */
[----:B------:R-:W-:-:S05]  /*0440*/  IMAD.WIDE R14, R0, 0x4, R12 ;  /* 0x00000004000e7825 */ /* 0x000fca00078e020c */
[----:B------:R5:W3:Y:S01]  /*0450*/  LDG.E.CONSTANT R8, desc[UR4][R14.64] ;  /* 0x000000040e087981 */ /* 0x000ae2000c1e9900 */
[----:B----4-:R-:W-:-:S05]  /*0460*/  IMAD.WIDE R22, R0, 0x4, R14 ;  /* 0x0000000400167825 */ /* 0x010fca00078e020e */
[----:B------:R4:W3:Y:S01]  /*0470*/  LDG.E.CONSTANT R20, desc[UR4][R22.64] ;  /* 0x0000000416147981 */ /* 0x0008e2000c1e9900 */
[----:B------:R-:W-:-:S04]  /*0480*/  IMAD.WIDE R26, R9, 0x4, R6 ;  /* 0x00000004091a7825 */ /* 0x000fc800078e0206 */
[----:B------:R-:W-:-:S04]  /*0490*/  IMAD.WIDE R16, R9, 0x4, R2 ;  /* 0x0000000409107825 */ /* 0x000fc800078e0202 */
[----:B------:R-:W-:-:S04]  /*04a0*/  IMAD.WIDE R18, R0, 0x4, R26 ;  /* 0x0000000400127825 */ /* 0x000fc800078e021a */
[----:B0-----:R-:W-:-:S04]  /*04b0*/  IMAD.WIDE R10, R0, 0x4, R16 ;  /* 0x00000004000a7825 */ /* 0x001fc800078e0210 */
[----:B-1----:R-:W-:-:S04]  /*04c0*/  IMAD.WIDE R12, R0, 0x4, R18 ;  /* 0x00000004000c7825 */ /* 0x002fc800078e0212 */
[----:B-----5:R-:W-:-:S04]  /*04d0*/  IMAD.WIDE R14, R0, 0x4, R10 ;  /* 0x00000004000e7825 */ /* 0x020fc800078e020a */
[----:B----4-:R-:W-:-:S04]  /*04e0*/  IMAD.WIDE R22, R0, 0x4, R14 ;  /* 0x0000000400167825 */ /* 0x010fc800078e020e */
[----:B------:R-:W-:Y:S01]  /*04f0*/  IMAD R9, R0, 0x4, R9 ;  /* 0x0000000400097824 */ /* 0x000fe200078e0209 */
[----:B--2---:R-:W-:Y:S02]  /*0500*/  ISETP.GT.AND P0, PT, R24, -0x1, PT ;  /* 0xffffffff1800780c */ /* 0x004fe40003f04270 */
[----:B------:R-:W-:Y:S02]  /*0510*/  FMNMX R28, RZ, R24, !PT ;  /* 0x00000018ff1c7209 */ /* 0x000fe40007800000 */
[----:B------:R-:W-:Y:S02]  /*0520*/  FSEL R25, RZ, 1, !P0 ;  /* 0x3f800000ff197808 */ /* 0x000fe40004000000 */
[----:B---3--:R-:W-:Y:S02]  /*0530*/  ISETP.GT.AND P0, PT, R21, -0x1, PT ;  /* 0xffffffff1500780c */ /* 0x008fe40003f04270 */
[----:B------:R-:W-:Y:S01]  /*0540*/  FMNMX R29, RZ, R21, !PT ;  /* 0x00000015ff1d7209 */ /* 0x000fe20007800000 */
[----:B------:R0:W-:Y:S01]  /*0550*/  STG.E desc[UR4][R26.64], R28 ;  /* 0x0000001c1a007986 */ /* 0x0001e2000c101904 */
[----:B------:R-:W-:-:S02]  /*0560*/  FSEL R21, RZ, 1, !P0 ;  /* 0x3f800000ff157808 */ /* 0x000fc40004000000 */
[----:B------:R-:W-:Y:S01]  /*0570*/  ISETP.GT.AND P1, PT, R8, -0x1, PT ;  /* 0xffffffff0800780c */ /* 0x000fe20003f24270 */
[----:B------:R1:W-:Y:S01]  /*0580*/  STG.E desc[UR4][R16.64], R25 ;  /* 0x0000001910007986 */ /* 0x0003e2000c101904 */
[----:B------:R-:W-:Y:S02]  /*0590*/  ISETP.GT.AND P0, PT, R20, -0x1, PT ;  /* 0xffffffff1400780c */ /* 0x000fe40003f04270 */
[----:B0-----:R-:W-:Y:S02]  /*05a0*/  FMNMX R27, RZ, R8, !PT ;  /* 0x00000008ff1b7209 */ /* 0x001fe40007800000 */
[----:B------:R-:W-:Y:S01]  /*05b0*/  FSEL R8, RZ, 1, !P1 ;  /* 0x3f800000ff087808 */ /* 0x000fe20004800000 */
[----:B------:R0:W-:Y:S01]  /*05c0*/  STG.E desc[UR4][R18.64], R29 ;  /* 0x0000001d12007986 */ /* 0x0001e2000c101904 */
[----:B-1----:R-:W-:Y:S01]  /*05d0*/  IMAD.WIDE R24, R0, 0x4, R12 ;  /* 0x0000000400187825 */ /* 0x002fe200078e020c */
[----:B------:R-:W-:Y:S02]  /*05e0*/  FMNMX R20, RZ, R20, !PT ;  /* 0x00000014ff147209 */ /* 0x000fe40007800000 */
[----:B------:R-:W-:Y:S01]  /*05f0*/  FSEL R17, RZ, 1, !P0 ;  /* 0x3f800000ff117808 */ /* 0x000fe20004000000 */
[----:B------:R0:W-:Y:S04]  /*0600*/  STG.E desc[UR4][R10.64], R21 ;  /* 0x000000150a007986 */ /* 0x0001e8000c101904 */
[----:B------:R0:W-:Y:S04]  /*0610*/  STG.E desc[UR4][R12.64], R27 ;  /* 0x0000001b0c007986 */ /* 0x0001e8000c101904 */
[----:B------:R0:W-:Y:S04]  /*0620*/  STG.E desc[UR4][R14.64], R8 ;  /* 0x000000080e007986 */ /* 0x0001e8000c101904 */
[----:B------:R0:W-:Y:S04]  /*0630*/  STG.E desc[UR4][R24.64], R20 ;  /* 0x0000001418007986 */ /* 0x0001e8000c101904 */
[----:B------:R0:W-:Y:S01]  /*0640*/  STG.E desc[UR4][R22.64], R17 ;  /* 0x0000001116007986 */ /* 0x0001e2000c101904 */
[----:B------:R-:W-:-:S13]  /*0650*/  ISETP.GE.AND P0, PT, R9, UR6, PT ;  /* 0x0000000609007c0c */ /* 0x000fda000bf06270 */
[----:B0-----:R-:W-:Y:S05]  /*0660*/  @!P0 BRA `(.L_x_3) ;  /* 0xfffffffc00648947 */ /* 0x001fea000383ffff */
[----:B------:R-:W-:Y:S05]  /*0670*/  EXIT ;  /* 0x000000000000794d */ /* 0x000fea0003800000 */
.L_x_4:
[----:B------:R-:W-:-:S00]  /*0680*/  BRA `(.L_x_4) ;  /* 0xfffffffc00fc7947 */ /* 0x000fc0000383ffff */
[----:B------:R-:W-:-:S00]  /*0690*/  NOP ;  /* 0x0000000000007918 */ /* 0x000fc00000000000 */
        /* <DEDUP_REMOVED lines=14> */
.L_x_158:


//--------------------- .text._Z4reluiPKfPf       --------------------------
	.section	.text._Z4reluiPKfPf,"ax",@progbits
	.align	128
        .global         _Z4reluiPKfPf
        .type           _Z4reluiPKfPf,@function
        .size           _Z4reluiPKfPf,(.L_x_159 - _Z4reluiPKfPf)
        .other          _Z4reluiPKfPf,@"STO_CUDA_ENTRY STV_DEFAULT"
_Z4reluiPKfPf:
.text._Z4reluiPKfPf:
        /* <DEDUP_REMOVED lines=11> */
[C---:B------:R-:W-:Y:S01]  /*00b0*/  IADD3 R4, PT, PT, R0.reuse, R7, RZ ;  /* 0x0000000700047210 */ /* 0x040fe20007ffe0ff */
[----:B------:R-:W-:Y:S01]  /*00c0*/  IMAD.MOV R9, RZ, RZ, -R0 ;  /* 0x000000ffff097224 */ /* 0x000fe200078e0a00 */
[----:B------:R-:W-:Y:S01]  /*00d0*/  ISETP.NE.U32.AND P2, PT, R0, RZ, PT ;  /* 0x000000ff0000720c */ /* 0x000fe20003f45070 */
[----:B------:R-:W1:Y:S01]  /*00e0*/  LDCU.64 UR4, c[0x0][0x358] ;  /* 0x00006b00ff0477ac */ /* 0x000e620008000a00 */
[C---:B------:R-:W-:Y:S01]  /*00f0*/  ISETP.GE.AND P0, PT, R4.reuse, UR6, PT ;  /* 0x0000000604007c0c */ /* 0x040fe2000bf06270 */
[----:B------:R-:W-:Y:S01]  /*0100*/  BSSY.RECONVERGENT B0, `(.L_x_5) ;  /* 0x0000028000007945 */ /* 0x000fe20003800200 */
[----:B------:R-:W-:Y:S02]  /*0110*/  VIMNMX R5, PT, PT, R4, UR6, !PT ;  /* 0x0000000604057c48 */ /* 0x000fe4000ffe0100 */
[----:B------:R-:W-:-:S04]  /*0120*/  SEL R6, RZ, 0x1, P0 ;  /* 0x00000001ff067807 */ /* 0x000fc80000000000 */
[----:B------:R-:W-:Y:S01]  /*0130*/  IADD3 R5, PT, PT, R5, -R4, -R6 ;  /* 0x8000000405057210 */ /* 0x000fe20007ffe806 */
[----:B0-----:R-:W0:Y:S02]  /*0140*/  MUFU.RCP R8, R8 ;  /* 0x0000000800087308 */ /* 0x001e240000001000 */
[----:B0-----:R-:W-:-:S06]  /*0150*/  VIADD R2, R8, 0xffffffe ;  /* 0x0ffffffe08027836 */ /* 0x001fcc0000000000 */
[----:B------:R0:W2:Y:S02]  /*0160*/  F2I.FTZ.U32.TRUNC.NTZ R3, R2 ;  /* 0x0000000200037305 */ /* 0x0000a4000021f000 */
[----:B0-----:R-:W-:Y:S02]  /*0170*/  IMAD.MOV.U32 R2, RZ, RZ, RZ ;  /* 0x000000ffff027224 */ /* 0x001fe400078e00ff */
[----:B--2---:R-:W-:-:S04]  /*0180*/  IMAD R9, R9, R3, RZ ;  /* 0x0000000309097224 */ /* 0x004fc800078e02ff */
[----:B------:R-:W-:-:S06]  /*0190*/  IMAD.HI.U32 R8, R3, R9, R2 ;  /* 0x0000000903087227 */ /* 0x000fcc00078e0002 */
[----:B------:R-:W-:-:S04]  /*01a0*/  IMAD.HI.U32 R9, R8, R5, RZ ;  /* 0x0000000508097227 */ /* 0x000fc800078e00ff */
[----:B------:R-:W-:-:S04]  /*01b0*/  IMAD.MOV R2, RZ, RZ, -R9 ;  /* 0x000000ffff027224 */ /* 0x000fc800078e0a09 */
[----:B------:R-:W-:Y:S02]  /*01c0*/  IMAD R5, R0, R2, R5 ;  /* 0x0000000200057224 */ /* 0x000fe400078e0205 */
[----:B------:R-:W0:Y:S03]  /*01d0*/  LDC.64 R2, c[0x0][0x388] ;  /* 0x0000e200ff027b82 */ /* 0x000e260000000a00 */
[----:B------:R-:W-:-:S13]  /*01e0*/  ISETP.GE.U32.AND P0, PT, R5, R0, PT ;  /* 0x000000000500720c */ /* 0x000fda0003f06070 */
[----:B------:R-:W-:Y:S01]  /*01f0*/  @P0 IADD3 R5, PT, PT, -R0, R5, RZ ;  /* 0x0000000500050210 */ /* 0x000fe20007ffe1ff */
[----:B------:R-:W-:-:S03]  /*0200*/  @P0 VIADD R9, R9, 0x1 ;  /* 0x0000000109090836 */ /* 0x000fc60000000000 */
[----:B------:R-:W-:Y:S02]  /*0210*/  ISETP.GE.U32.AND P1, PT, R5, R0, PT ;  /* 0x000000000500720c */ /* 0x000fe40003f26070 */
[----:B------:R-:W2:Y:S11]  /*0220*/  LDC.64 R4, c[0x0][0x390] ;  /* 0x0000e400ff047b82 */ /* 0x000eb60000000a00 */
[----:B------:R-:W-:-:S02]  /*0230*/  @P1 IADD3 R9, PT, PT, R9, 0x1, RZ ;  /* 0x0000000109091810 */ /* 0x000fc40007ffe0ff */
[----:B------:R-:W-:-:S05]  /*0240*/  @!P2 LOP3.LUT R9, RZ, R0, RZ, 0x33, !PT ;  /* 0x00000000ff09a212 */ /* 0x000fca00078e33ff */
[----:B------:R-:W-:-:S05]  /*0250*/  IMAD.IADD R6, R6, 0x1, R9 ;  /* 0x0000000106067824 */ /* 0x000fca00078e0209 */
[C---:B------:R-:W-:Y:S02]  /*0260*/  LOP3.LUT R8, R6.reuse, 0x3, RZ, 0xc0, !PT ;  /* 0x0000000306087812 */ /* 0x040fe400078ec0ff */
[----:B------:R-:W-:Y:S02]  /*0270*/  ISETP.GE.U32.AND P1, PT, R6, 0x3, PT ;  /* 0x000000030600780c */ /* 0x000fe40003f26070 */
[----:B------:R-:W-:-:S13]  /*0280*/  ISETP.NE.AND P0, PT, R8, 0x3, PT ;  /* 0x000000030800780c */ /* 0x000fda0003f05270 */
[----:B01----:R-:W-:Y:S05]  /*0290*/  @!P0 BRA `(.L_x_6) ;  /* 0x0000000000388947 */ /* 0x003fea0003800000 */
[----:B------:R-:W0:Y:S01]  /*02a0*/  LDC.64 R12, c[0x0][0x390] ;  /* 0x0000e400ff0c7b82 */ /* 0x000e220000000a00 */
[----:B------:R-:W-:-:S04]  /*02b0*/  IADD3 R6, PT, PT, R6, 0x1, RZ ;  /* 0x0000000106067810 */ /* 0x000fc80007ffe0ff */
[----:B------:R-:W-:-:S03]  /*02c0*/  LOP3.LUT R6, R6, 0x3, RZ, 0xc0, !PT ;  /* 0x0000000306067812 */ /* 0x000fc600078ec0ff */
[----:B------:R-:W1:Y:S02]  /*02d0*/  LDC.64 R14, c[0x0][0x388] ;  /* 0x0000e200ff0e7b82 */ /* 0x000e640000000a00 */
[----:B------:R-:W-:-:S07]  /*02e0*/  IMAD.MOV R6, RZ, RZ, -R6 ;  /* 0x000000ffff067224 */ /* 0x000fce00078e0a06 */
.L_x_7:
[----:B-1----:R-:W-:-:S06]  /*02f0*/  IMAD.WIDE R10, R7, 0x4, R14 ;  /* 0x00000004070a7825 */ /* 0x002fcc00078e020e */
[----:B---3--:R-:W3:Y:S01]  /*0300*/  LDG.E.CONSTANT R10, desc[UR4][R10.64] ;  /* 0x000000040a0a7981 */ /* 0x008ee2000c1e9900 */
[----:B0-----:R-:W-:Y:S01]  /*0310*/  IMAD.WIDE R8, R7, 0x4, R12 ;  /* 0x0000000407087825 */ /* 0x001fe200078e020c */
[----:B------:R-:W-:-:S03]  /*0320*/  IADD3 R6, PT, PT, R6, 0x1, RZ ;  /* 0x0000000106067810 */ /* 0x000fc60007ffe0ff */
[----:B------:R-:W-:Y:S01]  /*0330*/  IMAD.IADD R7, R0, 0x1, R7 ;  /* 0x0000000100077824 */ /* 0x000fe200078e0207 */
[----:B------:R-:W-:Y:S02]  /*0340*/  ISETP.NE.AND P0, PT, R6, RZ, PT ;  /* 0x000000ff0600720c */ /* 0x000fe40003f05270 */
[----:B---3--:R-:W-:-:S05]  /*0350*/  FMNMX R17, RZ, R10, !PT ;  /* 0x0000000aff117209 */ /* 0x008fca0007800000 */
[----:B------:R3:W-:Y:S06]  /*0360*/  STG.E desc[UR4][R8.64], R17 ;  /* 0x0000001108007986 */ /* 0x0007ec000c101904 */
[----:B------:R-:W-:Y:S05]  /*0370*/  @P0 BRA `(.L_x_7) ;  /* 0xfffffffc00dc0947 */ /* 0x000fea000383ffff */
.L_x_6:
[----:B------:R-:W-:Y:S05]  /*0380*/  BSYNC.RECONVERGENT B0 ;  /* 0x0000000000007941 */ /* 0x000fea0003800200 */
.L_x_5:
[----:B------:R-:W-:Y:S05]  /*0390*/  @!P1 EXIT ;  /* 0x000000000000994d */ /* 0x000fea0003800000 */
.L_x_8:
[----:B0-----:R-:W-:-:S04]  /*03a0*/  IMAD.WIDE R22, R7, 0x4, R2 ;  /* 0x0000000407167825 */ /* 0x001fc800078e0202 */
[C---:B---3--:R-:W-:Y:S02]  /*03b0*/  IMAD.WIDE R16, R0.reuse, 0x4, R22 ;  /* 0x0000000400107825 */ /* 0x048fe400078e0216 */
[----:B------:R-:W3:Y:S02]  /*03c0*/  LDG.E.CONSTANT R22, desc[UR4][R22.64] ;  /* 0x0000000416167981 */ /* 0x000ee4000c1e9900 */
[C---:B------:R-:W-:Y:S02]  /*03d0*/  IMAD.WIDE R18, R0.reuse, 0x4, R16 ;  /* 0x0000000400127825 */ /* 0x040fe400078e0210 */
[----:B------:R-:W4:Y:S02]  /*03e0*/  LDG.E.CONSTANT R16, desc[UR4][R16.64] ;  /* 0x0000000410107981 */ /* 0x000f24000c1e9900 */
[----:B------:R-:W-:Y:S02]  /*03f0*/  IMAD.WIDE R20, R0, 0x4, R18 ;  /* 0x0000000400147825 */ /* 0x000fe400078e0212 */
[----:B------:R-:W5:Y:S04]  /*0400*/  LDG.E.CONSTANT R18, desc[UR4][R18.64] ;  /* 0x0000000412127981 */ /* 0x000f68000c1e9900 */
[----:B------:R-:W5:Y:S01]  /*0410*/  LDG.E.CONSTANT R20, desc[UR4][R20.64] ;  /* 0x0000000414147981 */ /* 0x000f62000c1e9900 */
[----:B--2---:R-:W-:-:S04]  /*0420*/  IMAD.WIDE R8, R7, 0x4, R4 ;  /* 0x0000000407087825 */ /* 0x004fc800078e0204 */
[----:B------:R-:W-:-:S04]  /*0430*/  IMAD.WIDE R10, R0, 0x4, R8 ;  /* 0x00000004000a7825 */ /* 0x000fc800078e0208 */
[----:B------:R-:W-:-:S04]  /*0440*/  IMAD.WIDE R12, R0, 0x4, R10 ;  /* 0x00000004000c7825 */ /* 0x000fc800078e020a */
[C---:B------:R-:W-:Y:S01]  /*0450*/  IMAD.WIDE R14, R0.reuse, 0x4, R12 ;  /* 0x00000004000e7825 */ /* 0x040fe200078e020c */
[----:B------:R-:W-:-:S04]  /*0460*/  LEA R7, R0, R7, 0x2 ;  /* 0x0000000700077211 */ /* 0x000fc800078e10ff */
[----:B------:R-:W-:Y:S02]  /*0470*/  ISETP.GE.AND P0, PT, R7, UR6, PT ;  /* 0x0000000607007c0c */ /* 0x000fe4000bf06270 */
[----:B---3--:R-:W-:Y:S02]  /*0480*/  FMNMX R29, RZ, R22, !PT ;  /* 0x00000016ff1d7209 */ /* 0x008fe40007800000 */
[----:B----4-:R-:W-:-:S03]  /*0490*/  FMNMX R25, RZ, R16, !PT ;  /* 0x00000010ff197209 */ /* 0x010fc60007800000 */
[----:B------:R0:W-:Y:S01]  /*04a0*/  STG.E desc[UR4][R8.64], R29 ;  /* 0x0000001d08007986 */ /* 0x0001e2000c101904 */
[----:B-----5:R-:W-:-:S03]  /*04b0*/  FMNMX R27, RZ, R18, !PT ;  /* 0x00000012ff1b7209 */ /* 0x020fc60007800000 */
[----:B------:R0:W-:Y:S01]  /*04c0*/  STG.E desc[UR4][R10.64], R25 ;  /* 0x000000190a007986 */ /* 0x0001e2000c101904 */
[----:B------:R-:W-:-:S03]  /*04d0*/  FMNMX R23, RZ, R20, !PT ;  /* 0x00000014ff177209 */ /* 0x000fc60007800000 */
[----:B------:R0:W-:Y:S04]  /*04e0*/  STG.E desc[UR4][R12.64], R27 ;  /* 0x0000001b0c007986 */ /* 0x0001e8000c101904 */
[----:B------:R0:W-:Y:S01]  /*04f0*/  STG.E desc[UR4][R14.64], R23 ;  /* 0x000000170e007986 */ /* 0x0001e2000c101904 */
[----:B------:R-:W-:Y:S05]  /*0500*/  @!P0 BRA `(.L_x_8) ;  /* 0xfffffffc00a48947 */ /* 0x000fea000383ffff */
[----:B------:R-:W-:Y:S05]  /*0510*/  EXIT ;  /* 0x000000000000794d */ /* 0x000fea0003800000 */
.L_x_9:
        /* <DEDUP_REMOVED lines=14> */
.L_x_159:


//--------------------- .text._Z14tanhSigmColumniiPKfPfS1_ --------------------------
	.section	.text._Z14tanhSigmColumniiPKfPfS1_,"ax",@progbits
	.align	128
        .global         _Z14tanhSigmColumniiPKfPfS1_
        .type           _Z14tanhSigmColumniiPKfPfS1_,@function
        .size           _Z14tanhSigmColumniiPKfPfS1_,(.L_x_152 - _Z14tanhSigmColumniiPKfPfS1_)
        .other          _Z14tanhSigmColumniiPKfPfS1_,@"STO_CUDA_ENTRY STV_DEFAULT"
_Z14tanhSigmColumniiPKfPfS1_:
.text._Z14tanhSigmColumniiPKfPfS1_:
[----:B------:R-:W-:Y:S01]  /*0000*/  LDC R1, c[0x0][0x37c] ;  /* 0x0000df00ff017b82 */ /* 0x000fe20000000800 */
[----:B------:R-:W0:Y:S01]  /*0010*/  S2R R3, SR_CTAID.X ;  /* 0x0000000000037919 */ /* 0x000e220000002500 */
[----:B------:R-:W1:Y:S01]  /*0020*/  LDCU.64 UR6, c[0x0][0x380] ;  /* 0x00007000ff0677ac */ /* 0x000e620008000a00 */
[----:B------:R-:W-:Y:S01]  /*0030*/  BSSY.RECONVERGENT B0, `(.L_x_10) ;  /* 0x00000af000007945 */ /* 0x000fe20003800200 */
[----:B------:R-:W0:Y:S01]  /*0040*/  S2R R0, SR_TID.X ;  /* 0x0000000000007919 */ /* 0x000e220000002100 */
[----:B------:R-:W2:Y:S03]  /*0050*/  LDCU UR10, c[0x0][0x360] ;  /* 0x00006c00ff0a77ac */ /* 0x000ea60008000800 */
[----:B------:R-:W2:Y:S01]  /*0060*/  LDC R2, c[0x0][0x370] ;  /* 0x0000dc00ff027b82 */ /* 0x000ea20000000800 */
[----:B------:R-:W3:Y:S01]  /*0070*/  LDCU.64 UR8, c[0x0][0x358] ;  /* 0x00006b00ff0877ac */ /* 0x000ee20008000a00 */
[----:B-1----:R-:W-:-:S04]  /*0080*/  USHF.R.S32.HI UR4, URZ, 0x1f, UR7 ;  /* 0x0000001fff047899 */ /* 0x002fc80008011407 */
[----:B------:R-:W-:-:S04]  /*0090*/  ULEA.HI UR4, UR4, UR7, URZ, 0x2 ;  /* 0x0000000704047291 */ /* 0x000fc8000f8f10ff */
[----:B------:R-:W-:Y:S01]  /*00a0*/  USHF.R.S32.HI UR4, URZ, 0x2, UR4 ;  /* 0x00000002ff047899 */ /* 0x000fe20008011404 */
[----:B--2---:R-:W-:-:S03]  /*00b0*/  IMAD R2, R2, UR10, RZ ;  /* 0x0000000a02027c24 */ /* 0x004fc6000f8e02ff */
[----:B------:R-:W-:Y:S02]  /*00c0*/  UIMAD UR5, UR4, UR6, URZ ;  /* 0x00000006040572a4 */ /* 0x000fe4000f8e02ff */
[----:B------:R-:W-:Y:S01]  /*00d0*/  UIMAD UR4, UR7, UR6, URZ ;  /* 0x00000006070472a4 */ /* 0x000fe2000f8e02ff */
[----:B0-----:R-:W-:-:S05]  /*00e0*/  IMAD R3, R3, UR10, R0 ;  /* 0x0000000a03037c24 */ /* 0x001fca000f8e0200 */
[----:B------:R-:W-:-:S13]  /*00f0*/  ISETP.GE.AND P0, PT, R3, UR5, PT ;  /* 0x0000000503007c0c */ /* 0x000fda000bf06270 */
[----:B---3--:R-:W-:Y:S05]  /*0100*/  @P0 BRA `(.L_x_11) ;  /* 0x0000000800840947 */ /* 0x008fea0003800000 */
[----:B------:R-:W0:Y:S01]  /*0110*/  I2F.U32.RP R6, R2 ;  /* 0x0000000200067306 */ /* 0x000e220000209000 */
[----:B------:R-:W-:Y:S01]  /*0120*/  IADD3 R0, PT, PT, R2, R3, RZ ;  /* 0x0000000302007210 */ /* 0x000fe20007ffe0ff */
[----:B------:R-:W1:Y:S01]  /*0130*/  LDC.64 R10, c[0x0][0x390] ;  /* 0x0000e400ff0a7b82 */ /* 0x000e620000000a00 */
[----:B------:R-:W-:Y:S01]  /*0140*/  IADD3 R9, PT, PT, RZ, -R2, RZ ;  /* 0x80000002ff097210 */ /* 0x000fe20007ffe0ff */
[----:B------:R-:W-:Y:S01]  /*0150*/  BSSY.RECONVERGENT B1, `(.L_x_12) ;  /* 0x000003e000017945 */ /* 0x000fe20003800200 */
[C---:B------:R-:W-:Y:S02]  /*0160*/  ISETP.GE.AND P0, PT, R0.reuse, UR5, PT ;  /* 0x0000000500007c0c */ /* 0x040fe4000bf06270 */
[----:B------:R-:W-:Y:S02]  /*0170*/  VIMNMX R7, PT, PT, R0, UR5, !PT ;  /* 0x0000000500077c48 */ /* 0x000fe4000ffe0100 */
[----:B------:R-:W-:Y:S02]  /*0180*/  SEL R12, RZ, 0x1, P0 ;  /* 0x00000001ff0c7807 */ /* 0x000fe40000000000 */
[----:B------:R-:W-:-:S02]  /*0190*/  ISETP.NE.U32.AND P2, PT, R2, RZ, PT ;  /* 0x000000ff0200720c */ /* 0x000fc40003f45070 */
[----:B------:R-:W-:Y:S01]  /*01a0*/  IADD3 R7, PT, PT, R7, -R0, -R12 ;  /* 0x8000000007077210 */ /* 0x000fe20007ffe80c */
[----:B0-----:R-:W0:Y:S02]  /*01b0*/  MUFU.RCP R6, R6 ;  /* 0x0000000600067308 */ /* 0x001e240000001000 */
[----:B0-----:R-:W-:-:S06]  /*01c0*/  IADD3 R4, PT, PT, R6, 0xffffffe, RZ ;  /* 0x0ffffffe06047810 */ /* 0x001fcc0007ffe0ff */
[----:B------:R0:W2:Y:S02]  /*01d0*/  F2I.FTZ.U32.TRUNC.NTZ R5, R4 ;  /* 0x0000000400057305 */ /* 0x0000a4000021f000 */
[----:B0-----:R-:W-:Y:S02]  /*01e0*/  HFMA2 R4, -RZ, RZ, 0, 0 ;  /* 0x00000000ff047431 */ /* 0x001fe400000001ff */
[----:B--2---:R-:W-:-:S04]  /*01f0*/  IMAD R9, R9, R5, RZ ;  /* 0x0000000509097224 */ /* 0x004fc800078e02ff */
[----:B------:R-:W-:Y:S02]  /*0200*/  IMAD.HI.U32 R6, R5, R9, R4 ;  /* 0x0000000905067227 */ /* 0x000fe400078e0004 */
[----:B------:R-:W0:Y:S04]  /*0210*/  LDC.64 R8, c[0x0][0x388] ;  /* 0x0000e200ff087b82 */ /* 0x000e280000000a00 */
[----:B------:R-:W-:-:S05]  /*0220*/  IMAD.HI.U32 R5, R6, R7, RZ ;  /* 0x0000000706057227 */ /* 0x000fca00078e00ff */
[----:B------:R-:W-:-:S05]  /*0230*/  IADD3 R0, PT, PT, -R5, RZ, RZ ;  /* 0x000000ff05007210 */ /* 0x000fca0007ffe1ff */
[----:B------:R-:W-:-:S05]  /*0240*/  IMAD R7, R2, R0, R7 ;  /* 0x0000000002077224 */ /* 0x000fca00078e0207 */
[----:B------:R-:W-:-:S13]  /*0250*/  ISETP.GE.U32.AND P0, PT, R7, R2, PT ;  /* 0x000000020700720c */ /* 0x000fda0003f06070 */
[----:B------:R-:W-:Y:S02]  /*0260*/  @P0 IADD3 R7, PT, PT, -R2, R7, RZ ;  /* 0x0000000702070210 */ /* 0x000fe40007ffe1ff */
[----:B------:R-:W-:Y:S02]  /*0270*/  @P0 IADD3 R5, PT, PT, R5, 0x1, RZ ;  /* 0x0000000105050810 */ /* 0x000fe40007ffe0ff */
[----:B------:R-:W-:Y:S02]  /*0280*/  ISETP.GE.U32.AND P1, PT, R7, R2, PT ;  /* 0x000000020700720c */ /* 0x000fe40003f26070 */
[----:B------:R-:W2:Y:S11]  /*0290*/  LDC.64 R6, c[0x0][0x398] ;  /* 0x0000e600ff067b82 */ /* 0x000eb60000000a00 */
[----:B------:R-:W-:-:S02]  /*02a0*/  @P1 IADD3 R5, PT, PT, R5, 0x1, RZ ;  /* 0x0000000105051810 */ /* 0x000fc40007ffe0ff */
[----:B------:R-:W-:-:S04]  /*02b0*/  @!P2 LOP3.LUT R5, RZ, R2, RZ, 0x33, !PT ;  /* 0x00000002ff05a212 */ /* 0x000fc800078e33ff */
[----:B------:R-:W-:-:S04]  /*02c0*/  IADD3 R0, PT, PT, R12, R5, RZ ;  /* 0x000000050c007210 */ /* 0x000fc80007ffe0ff */
[C---:B------:R-:W-:Y:S02]  /*02d0*/  LOP3.LUT R4, R0.reuse, 0x3, RZ, 0xc0, !PT ;  /* 0x0000000300047812 */ /* 0x040fe400078ec0ff */
[----:B------:R-:W-:Y:S02]  /*02e0*/  ISETP.GE.U32.AND P0, PT, R0, 0x3, PT ;  /* 0x000000030000780c */ /* 0x000fe40003f06070 */
[----:B------:R-:W-:-:S13]  /*02f0*/  ISETP.NE.AND P1, PT, R4, 0x3, PT ;  /* 0x000000030400780c */ /* 0x000fda0003f25270 */
[----:B01----:R-:W-:Y:S05]  /*0300*/  @!P1 BRA `(.L_x_13) ;  /* 0x0000000000889947 */ /* 0x003fea0003800000 */
[----:B------:R-:W0:Y:S01]  /*0310*/  LDC.64 R4, c[0x0][0x388] ;  /* 0x0000e200ff047b82 */ /* 0x000e220000000a00 */
[----:B------:R-:W-:-:S04]  /*0320*/  IADD3 R0, PT, PT, R0, 0x1, RZ ;  /* 0x0000000100007810 */ /* 0x000fc80007ffe0ff */
[----:B------:R-:W-:-:S03]  /*0330*/  LOP3.LUT R0, R0, 0x3, RZ, 0xc0, !PT ;  /* 0x0000000300007812 */ /* 0x000fc600078ec0ff */
[----:B------:R-:W1:Y:S01]  /*0340*/  LDC.64 R12, c[0x0][0x390] ;  /* 0x0000e400ff0c7b82 */ /* 0x000e620000000a00 */
[----:B------:R-:W-:-:S07]  /*0350*/  IADD3 R16, PT, PT, -R0, RZ, RZ ;  /* 0x000000ff00107210 */ /* 0x000fce0007ffe1ff */
[----:B------:R-:W3:Y:S02]  /*0360*/  LDC.64 R14, c[0x0][0x398] ;  /* 0x0000e600ff0e7b82 */ /* 0x000ee40000000a00 */
.L_x_14:
[----:B0---4-:R-:W-:-:S05]  /*0370*/  IMAD.WIDE R18, R3, 0x4, R4 ;  /* 0x0000000403127825 */ /* 0x011fca00078e0204 */
[----:B------:R-:W4:Y:S01]  /*0380*/  LDG.E.CONSTANT R17, desc[UR8][R18.64] ;  /* 0x0000000812117981 */ /* 0x000f22000c1e9900 */
[----:B------:R-:W-:Y:S01]  /*0390*/  MOV R22, 0x3c80f082 ;  /* 0x3c80f08200167802 */ /* 0x000fe20000000f00 */
[----:B------:R-:W-:Y:S01]  /*03a0*/  HFMA2 R21, -RZ, RZ, 1.875, 0 ;  /* 0x3f800000ff157431 */ /* 0x000fe200000001ff */
[----:B------:R-:W-:Y:S01]  /*03b0*/  IADD3 R16, PT, PT, R16, 0x1, RZ ;  /* 0x0000000110107810 */ /* 0x000fe20007ffe0ff */
[C---:B----4-:R-:W-:Y:S01]  /*03c0*/  FMUL R0, |R17|.reuse, 2.8853900432586669922 ;  /* 0x4038aa3b11007820 */ /* 0x050fe20000400200 */
[C---:B------:R-:W-:Y:S01]  /*03d0*/  FMUL R25, R17.reuse, R17 ;  /* 0x0000001111197220 */ /* 0x040fe20000400000 */
[C---:B------:R-:W-:Y:S02]  /*03e0*/  FSETP.GE.AND P2, PT, |R17|.reuse, 0.60000002384185791016, PT ;  /* 0x3f19999a1100780b */ /* 0x040fe40003f46200 */
[----:B------:R-:W-:Y:S01]  /*03f0*/  FSETP.GE.AND P1, PT, |R17|, 9.010913848876953125, PT ;  /* 0x41102cb41100780b */ /* 0x000fe20003f26200 */
[C---:B------:R-:W-:Y:S01]  /*0400*/  FFMA R22, R25.reuse, R22, -0.052303962409496307373 ;  /* 0xbd563cae19167423 */ /* 0x040fe20000000016 */
[----:B------:R-:W0:Y:S03]  /*0410*/  MUFU.EX2 R0, R0 ;  /* 0x0000000000007308 */ /* 0x000e260000000800 */
[----:B------:R-:W-:Y:S01]  /*0420*/  FFMA R22, R25, R22, 0.1331529766321182251 ;  /* 0x3e08594119167423 */ /* 0x000fe20000000016 */
[----:B0-----:R-:W-:-:S03]  /*0430*/  FADD R20, R0, 1 ;  /* 0x3f80000000147421 */ /* 0x001fc60000000000 */
[----:B------:R-:W-:-:S04]  /*0440*/  FFMA R0, R25, R22, -0.33332768082618713379 ;  /* 0xbeaaa9ed19007423 */ /* 0x000fc80000000016 */
[----:B------:R-:W-:Y:S01]  /*0450*/  FFMA R0, R25, R0, RZ ;  /* 0x0000000019007223 */ /* 0x000fe200000000ff */
[----:B------:R-:W0:Y:S02]  /*0460*/  MUFU.RCP R20, R20 ;  /* 0x0000001400147308 */ /* 0x000e240000001000 */
[----:B0-----:R-:W-:-:S05]  /*0470*/  FFMA R21, R20, -2, R21 ;  /* 0xc000000014157823 */ /* 0x001fca0000000015 */
[----:B------:R-:W-:Y:S01]  /*0480*/  FSEL R18, R21, 1, !P1 ;  /* 0x3f80000015127808 */ /* 0x000fe20004800000 */
[----:B-1----:R-:W-:Y:S01]  /*0490*/  IMAD.WIDE R20, R3, 0x4, R12 ;  /* 0x0000000403147825 */ /* 0x002fe200078e020c */
[----:B------:R-:W-:Y:S02]  /*04a0*/  ISETP.NE.AND P1, PT, R16, RZ, PT ;  /* 0x000000ff1000720c */ /* 0x000fe40003f25270 */
[--C-:B------:R-:W-:Y:S01]  /*04b0*/  LOP3.LUT R23, R18, 0x80000000, R17.reuse, 0xb8, !PT ;  /* 0x8000000012177812 */ /* 0x100fe200078eb811 */
[----:B------:R-:W-:Y:S01]  /*04c0*/  @!P2 FFMA R23, R17, R0, R17 ;  /* 0x000000001117a223 */ /* 0x000fe20000000011 */
[----:B---3--:R-:W-:Y:S01]  /*04d0*/  IMAD.WIDE R18, R3, 0x4, R14 ;  /* 0x0000000403127825 */ /* 0x008fe200078e020e */
[----:B------:R-:W-:-:S03]  /*04e0*/  IADD3 R3, PT, PT, R2, R3, RZ ;  /* 0x0000000302037210 */ /* 0x000fc60007ffe0ff */
[----:B------:R-:W-:Y:S01]  /*04f0*/  FFMA R17, -R23, R23, 1 ;  /* 0x3f80000017117423 */ /* 0x000fe20000000117 */
[----:B------:R4:W-:Y:S04]  /*0500*/  STG.E desc[UR8][R20.64], R23 ;  /* 0x0000001714007986 */ /* 0x0009e8000c101908 */
[----:B------:R4:W-:Y:S01]  /*0510*/  STG.E desc[UR8][R18.64], R17 ;  /* 0x0000001112007986 */ /* 0x0009e2000c101908 */
[----:B------:R-:W-:Y:S05]  /*0520*/  @P1 BRA `(.L_x_14) ;  /* 0xfffffffc00901947 */ /* 0x000fea000383ffff */
.L_x_13:
[----:B------:R-:W-:Y:S05]  /*0530*/  BSYNC.RECONVERGENT B1 ;  /* 0x0000000000017941 */ /* 0x000fea0003800200 */
.L_x_12:
[----:B------:R-:W-:Y:S05]  /*0540*/  @!P0 BRA `(.L_x_11) ;  /* 0x0000000400748947 */ /* 0x000fea0003800000 */
.L_x_15:
[----:B0---4-:R-:W-:-:S05]  /*0550*/  IMAD.WIDE R22, R3, 0x4, R8 ;  /* 0x0000000403167825 */ /* 0x011fca00078e0208 */
[----:B------:R-:W3:Y:S01]  /*0560*/  LDG.E.CONSTANT R12, desc[UR8][R22.64] ;  /* 0x00000008160c7981 */ /* 0x000ee2000c1e9900 */
[----:B------:R-:W-:-:S05]  /*0570*/  IMAD.WIDE R16, R2, 0x4, R22 ;  /* 0x0000000402107825 */ /* 0x000fca00078e0216 */
[----:B------:R-:W4:Y:S01]  /*0580*/  LDG.E.CONSTANT R20, desc[UR8][R16.64] ;  /* 0x0000000810147981 */ /* 0x000f22000c1e9900 */
[----:B------:R-:W-:-:S05]  /*0590*/  IMAD.WIDE R18, R2, 0x4, R16 ;  /* 0x0000000402127825 */ /* 0x000fca00078e0210 */
[----:B------:R0:W5:Y:S01]  /*05a0*/  LDG.E.CONSTANT R5, desc[UR8][R18.64] ;  /* 0x0000000812057981 */ /* 0x000162000c1e9900 */
[----:B------:R-:W-:-:S06]  /*05b0*/  IMAD.WIDE R14, R2, 0x4, R18 ;  /* 0x00000004020e7825 */ /* 0x000fcc00078e0212 */
[----:B------:R-:W2:Y:S01]  /*05c0*/  LDG.E.CONSTANT R14, desc[UR8][R14.64] ;  /* 0x000000080e0e7981 */ /* 0x000ea2000c1e9900 */
[----:B0-----:R-:W-:Y:S01]  /*05d0*/  MOV R19, 0x3c80f082 ;  /* 0x3c80f08200137802 */ /* 0x001fe20000000f00 */
[----:B------:R-:W-:Y:S02]  /*05e0*/  HFMA2 R18, -RZ, RZ, 1.875, 0 ;  /* 0x3f800000ff127431 */ /* 0x000fe400000001ff */
[C---:B---3--:R-:W-:Y:S01]  /*05f0*/  FMUL R4, |R12|.reuse, 2.8853900432586669922 ;  /* 0x4038aa3b0c047820 */ /* 0x048fe20000400200 */
[C---:B------:R-:W-:Y:S01]  /*0600*/  FMUL R17, R12.reuse, R12 ;  /* 0x0000000c0c117220 */ /* 0x040fe20000400000 */
[C---:B------:R-:W-:Y:S02]  /*0610*/  FSETP.GE.AND P1, PT, |R12|.reuse, 0.60000002384185791016, PT ;  /* 0x3f19999a0c00780b */ /* 0x040fe40003f26200 */
[----:B------:R-:W-:Y:S02]  /*0620*/  FSETP.GE.AND P0, PT, |R12|, 9.010913848876953125, PT ;  /* 0x41102cb40c00780b */ /* 0x000fe40003f06200 */
[----:B------:R-:W0:Y:S01]  /*0630*/  MUFU.EX2 R4, R4 ;  /* 0x0000000400047308 */ /* 0x000e220000000800 */
[----:B----4-:R-:W-:Y:S01]  /*0640*/  FMUL R0, |R20|, 2.8853900432586669922 ;  /* 0x4038aa3b14007820 */ /* 0x010fe20000400200 */
[----:B-----5:R-:W-:-:S06]  /*0650*/  FMUL R16, |R5|, 2.8853900432586669922 ;  /* 0x4038aa3b05107820 */ /* 0x020fcc0000400200 */
[----:B------:R-:W1:Y:S01]  /*0660*/  MUFU.EX2 R0, R0 ;  /* 0x0000000000007308 */ /* 0x000e620000000800 */
[C---:B--2---:R-:W-:Y:S01]  /*0670*/  FMUL R13, |R14|.reuse, 2.8853900432586669922 ;  /* 0x4038aa3b0e0d7820 */ /* 0x044fe20000400200 */
[----:B------:R-:W-:-:S06]  /*0680*/  FSETP.GE.AND P3, PT, |R14|, 0.60000002384185791016, PT ;  /* 0x3f19999a0e00780b */ /* 0x000fcc0003f66200 */
[----:B------:R-:W2:Y:S01]  /*0690*/  MUFU.EX2 R16, R16 ;  /* 0x0000001000107308 */ /* 0x000ea20000000800 */
[----:B0-----:R-:W-:Y:S01]  /*06a0*/  FADD R21, R4, 1 ;  /* 0x3f80000004157421 */ /* 0x001fe20000000000 */
[----:B------:R-:W-:Y:S01]  /*06b0*/  FFMA R4, R17, R19, -0.052303962409496307373 ;  /* 0xbd563cae11047423 */ /* 0x000fe20000000013 */
[----:B------:R-:W-:-:S03]  /*06c0*/  FSETP.GE.AND P2, PT, |R14|, 9.010913848876953125, PT ;  /* 0x41102cb40e00780b */ /* 0x000fc60003f46200 */
[C---:B------:R-:W-:Y:S02]  /*06d0*/  FFMA R4, R17.reuse, R4, 0.1331529766321182251 ;  /* 0x3e08594111047423 */ /* 0x040fe40000000004 */
[----:B------:R-:W0:Y:S01]  /*06e0*/  MUFU.RCP R21, R21 ;  /* 0x0000001500157308 */ /* 0x000e220000001000 */
[----:B-1----:R-:W-:Y:S01]  /*06f0*/  FADD R15, R0, 1 ;  /* 0x3f800000000f7421 */ /* 0x002fe20000000000 */
[----:B------:R-:W-:Y:S01]  /*0700*/  FFMA R4, R17, R4, -0.33332768082618713379 ;  /* 0xbeaaa9ed11047423 */ /* 0x000fe20000000004 */
[----:B------:R-:W-:-:S03]  /*0710*/  FMUL R0, R20, R20 ;  /* 0x0000001414007220 */ /* 0x000fc60000400000 */
[----:B------:R-:W-:Y:S01]  /*0720*/  FFMA R23, R17, R4, RZ ;  /* 0x0000000411177223 */ /* 0x000fe200000000ff */
[----:B------:R-:W-:Y:S01]  /*0730*/  FFMA R17, R0, R19, -0.052303962409496307373 ;  /* 0xbd563cae00117423 */ /* 0x000fe20000000013 */
[----:B------:R-:W1:Y:S01]  /*0740*/  MUFU.EX2 R13, R13 ;  /* 0x0000000d000d7308 */ /* 0x000e620000000800 */
[----:B--2---:R-:W-:Y:S01]  /*0750*/  FADD R16, R16, 1 ;  /* 0x3f80000010107421 */ /* 0x004fe20000000000 */
[----:B------:R-:W-:Y:S01]  /*0760*/  FMUL R4, R5, R5 ;  /* 0x0000000505047220 */ /* 0x000fe20000400000 */
[----:B------:R-:W-:-:S03]  /*0770*/  FFMA R17, R0, R17, 0.1331529766321182251 ;  /* 0x3e08594100117423 */ /* 0x000fc60000000011 */
[----:B------:R-:W-:Y:S01]  /*0780*/  FFMA R29, R4, R19, -0.052303962409496307373 ;  /* 0xbd563cae041d7423 */ /* 0x000fe20000000013 */
[----:B------:R-:W-:Y:S01]  /*0790*/  FFMA R17, R0, R17, -0.33332768082618713379 ;  /* 0xbeaaa9ed00117423 */ /* 0x000fe20000000011 */
[----:B------:R-:W2:Y:S01]  /*07a0*/  MUFU.RCP R15, R15 ;  /* 0x0000000f000f7308 */ /* 0x000ea20000001000 */
[----:B0-----:R-:W-:Y:S01]  /*07b0*/  FFMA R21, R21, -2, R18 ;  /* 0xc000000015157823 */ /* 0x001fe20000000012 */
[----:B------:R-:W-:Y:S01]  /*07c0*/  FFMA R29, R4, R29, 0.1331529766321182251 ;  /* 0x3e085941041d7423 */ /* 0x000fe2000000001d */
[----:B------:R-:W-:Y:S01]  /*07d0*/  FFMA R27, R0, R17, RZ ;  /* 0x00000011001b7223 */ /* 0x000fe200000000ff */
[----:B------:R-:W-:Y:S02]  /*07e0*/  FMUL R0, R14, R14 ;  /* 0x0000000e0e007220 */ /* 0x000fe40000400000 */
[----:B------:R-:W-:Y:S01]  /*07f0*/  FSEL R21, R21, 1, !P0 ;  /* 0x3f80000015157808 */ /* 0x000fe20004000000 */
[----:B------:R-:W-:Y:S01]  /*0800*/  FFMA R29, R4, R29, -0.33332768082618713379 ;  /* 0xbeaaa9ed041d7423 */ /* 0x000fe2000000001d */
[----:B------:R-:W-:Y:S01]  /*0810*/  FSETP.GE.AND P0, PT, |R20|, 9.010913848876953125, PT ;  /* 0x41102cb41400780b */ /* 0x000fe20003f06200 */
[----:B-1----:R-:W-:Y:S01]  /*0820*/  FADD R25, R13, 1 ;  /* 0x3f8000000d197421 */ /* 0x002fe20000000000 */
[--C-:B------:R-:W-:Y:S01]  /*0830*/  LOP3.LUT R21, R21, 0x80000000, R12.reuse, 0xb8, !PT ;  /* 0x8000000015157812 */ /* 0x100fe200078eb80c */
[----:B------:R-:W-:Y:S01]  /*0840*/  @!P1 FFMA R21, R12, R23, R12 ;  /* 0x000000170c159223 */ /* 0x000fe2000000000c */
[----:B------:R-:W-:Y:S01]  /*0850*/  FSETP.GE.AND P1, PT, |R20|, 0.60000002384185791016, PT ;  /* 0x3f19999a1400780b */ /* 0x000fe20003f26200 */
[----:B------:R0:W1:Y:S01]  /*0860*/  MUFU.RCP R23, R16 ;  /* 0x0000001000177308 */ /* 0x0000620000001000 */
[----:B------:R-:W-:Y:S01]  /*0870*/  FFMA R19, R0, R19, -0.052303962409496307373 ;  /* 0xbd563cae00137423 */ /* 0x000fe20000000013 */
[----:B------:R-:W-:-:S04]  /*0880*/  IMAD.WIDE R12, R3, 0x4, R6 ;  /* 0x00000004030c7825 */ /* 0x000fc800078e0206 */
[----:B------:R-:W-:Y:S01]  /*0890*/  FFMA R22, -R21, R21, 1 ;  /* 0x3f80000015167423 */ /* 0x000fe20000000115 */
[----:B--2---:R-:W-:Y:S01]  /*08a0*/  FFMA R15, R15, -2, R18 ;  /* 0xc00000000f0f7823 */ /* 0x004fe20000000012 */
[----:B------:R-:W-:Y:S01]  /*08b0*/  FFMA R19, R0, R19, 0.1331529766321182251 ;  /* 0x3e08594100137423 */ /* 0x000fe20000000013 */
[----:B------:R-:W-:Y:S01]  /*08c0*/  FFMA R4, R4, R29, RZ ;  /* 0x0000001d04047223 */ /* 0x000fe200000000ff */
[----:B------:R-:W2:Y:S02]  /*08d0*/  MUFU.RCP R25, R25 ;  /* 0x0000001900197308 */ /* 0x000ea40000001000 */
[----:B------:R-:W-:Y:S01]  /*08e0*/  FSEL R15, R15, 1, !P0 ;  /* 0x3f8000000f0f7808 */ /* 0x000fe20004000000 */
[----:B0-----:R-:W-:Y:S01]  /*08f0*/  IMAD.WIDE R16, R3, 0x4, R10 ;  /* 0x0000000403107825 */ /* 0x001fe200078e020a */
[----:B------:R-:W-:-:S03]  /*0900*/  FSETP.GE.AND P0, PT, |R5|, 9.010913848876953125, PT ;  /* 0x41102cb40500780b */ /* 0x000fc60003f06200 */
[----:B------:R-:W-:Y:S01]  /*0910*/  FFMA R19, R0, R19, -0.33332768082618713379 ;  /* 0xbeaaa9ed00137423 */ /* 0x000fe20000000013 */
[--C-:B------:R-:W-:Y:S01]  /*0920*/  LOP3.LUT R15, R15, 0x80000000, R20.reuse, 0xb8, !PT ;  /* 0x800000000f0f7812 */ /* 0x100fe200078eb814 */
[----:B------:R-:W-:Y:S01]  /*0930*/  @!P1 FFMA R15, R20, R27, R20 ;  /* 0x0000001b140f9223 */ /* 0x000fe20000000014 */
[----:B------:R-:W-:Y:S01]  /*0940*/  FSETP.GE.AND P1, PT, |R5|, 0.60000002384185791016, PT ;  /* 0x3f19999a0500780b */ /* 0x000fe20003f26200 */
[----:B------:R0:W-:Y:S01]  /*0950*/  STG.E desc[UR8][R16.64], R21 ;  /* 0x0000001510007986 */ /* 0x0001e2000c101908 */
[--C-:B-1----:R-:W-:Y:S01]  /*0960*/  FFMA R23, R23, -2, R18.reuse ;  /* 0xc000000017177823 */ /* 0x102fe20000000012 */
[----:B------:R-:W-:Y:S01]  /*0970*/  FFMA R27, R0, R19, RZ ;  /* 0x00000013001b7223 */ /* 0x000fe200000000ff */
[C---:B------:R-:W-:Y:S01]  /*0980*/  LEA R3, R2.reuse, R3, 0x2 ;  /* 0x0000000302037211 */ /* 0x040fe200078e10ff */
[----:B------:R1:W-:Y:S01]  /*0990*/  STG.E desc[UR8][R12.64], R22 ;  /* 0x000000160c007986 */ /* 0x0003e2000c101908 */
[----:B--2---:R-:W-:Y:S01]  /*09a0*/  FFMA R25, R25, -2, R18 ;  /* 0xc000000019197823 */ /* 0x004fe20000000012 */
[----:B------:R-:W-:Y:S01]  /*09b0*/  FSEL R18, R23, 1, !P0 ;  /* 0x3f80000017127808 */ /* 0x000fe20004000000 */
[----:B0-----:R-:W-:Y:S01]  /*09c0*/  IMAD.WIDE R16, R2, 0x4, R16 ;  /* 0x0000000402107825 */ /* 0x001fe200078e0210 */
[----:B------:R-:W-:-:S02]  /*09d0*/  ISETP.GE.AND P0, PT, R3, UR5, PT ;  /* 0x0000000503007c0c */ /* 0x000fc4000bf06270 */
[----:B------:R-:W-:Y:S01]  /*09e0*/  FSEL R25, R25, 1, !P2 ;  /* 0x3f80000019197808 */ /* 0x000fe20005000000 */
[----:B-1----:R-:W-:Y:S01]  /*09f0*/  IMAD.WIDE R12, R2, 0x4, R12 ;  /* 0x00000004020c7825 */ /* 0x002fe200078e020c */
[----:B------:R-:W-:-:S03]  /*0a00*/  LOP3.LUT R23, R18, 0x80000000, R5, 0xb8, !PT ;  /* 0x8000000012177812 */ /* 0x000fc600078eb805 */
[----:B------:R-:W-:Y:S01]  /*0a10*/  @!P1 FFMA R23, R5, R4, R5 ;  /* 0x0000000405179223 */ /* 0x000fe20000000005 */
[----:B------:R-:W-:Y:S01]  /*0a20*/  LOP3.LUT R0, R25, 0x80000000, R14, 0xb8, !PT ;  /* 0x8000000019007812 */ /* 0x000fe200078eb80e */
[----:B------:R-:W-:-:S04]  /*0a30*/  IMAD.WIDE R18, R2, 0x4, R16 ;  /* 0x0000000402127825 */ /* 0x000fc800078e0210 */
[----:B------:R-:W-:Y:S01]  /*0a40*/  @!P3 FFMA R0, R14, R27, R14 ;  /* 0x0000001b0e00b223 */ /* 0x000fe2000000000e */
[----:B------:R-:W-:Y:S01]  /*0a50*/  FFMA R27, -R15, R15, 1 ;  /* 0x3f8000000f1b7423 */ /* 0x000fe2000000010f */
[----:B------:R-:W-:Y:S01]  /*0a60*/  FFMA R29, -R23, R23, 1 ;  /* 0x3f800000171d7423 */ /* 0x000fe20000000117 */
[----:B------:R-:W-:Y:S01]  /*0a70*/  IMAD.WIDE R20, R2, 0x4, R12 ;  /* 0x0000000402147825 */ /* 0x000fe200078e020c */
[----:B------:R0:W-:Y:S03]  /*0a80*/  STG.E desc[UR8][R16.64], R15 ;  /* 0x0000000f10007986 */ /* 0x0001e6000c101908 */
[----:B------:R-:W-:Y:S01]  /*0a90*/  FFMA R14, -R0, R0, 1 ;  /* 0x3f800000000e7423 */ /* 0x000fe20000000100 */
[C---:B------:R-:W-:Y:S01]  /*0aa0*/  IMAD.WIDE R24, R2.reuse, 0x4, R18 ;  /* 0x0000000402187825 */ /* 0x040fe200078e0212 */
[----:B------:R0:W-:Y:S03]  /*0ab0*/  STG.E desc[UR8][R12.64], R27 ;  /* 0x0000001b0c007986 */ /* 0x0001e6000c101908 */
[----:B------:R-:W-:Y:S01]  /*0ac0*/  IMAD.WIDE R4, R2, 0x4, R20 ;  /* 0x0000000402047825 */ /* 0x000fe200078e0214 */
[----:B------:R0:W-:Y:S04]  /*0ad0*/  STG.E desc[UR8][R18.64], R23 ;  /* 0x0000001712007986 */ /* 0x0001e8000c101908 */
[----:B------:R0:W-:Y:S04]  /*0ae0*/  STG.E desc[UR8][R20.64], R29 ;  /* 0x0000001d14007986 */ /* 0x0001e8000c101908 */
[----:B------:R0:W-:Y:S04]  /*0af0*/  STG.E desc[UR8][R24.64], R0 ;  /* 0x0000000018007986 */ /* 0x0001e8000c101908 */
[----:B------:R0:W-:Y:S01]  /*0b00*/  STG.E desc[UR8][R4.64], R14 ;  /* 0x0000000e04007986 */ /* 0x0001e2000c101908 */
[----:B------:R-:W-:Y:S05]  /*0b10*/  @!P0 BRA `(.L_x_15) ;  /* 0xfffffff8008c8947 */ /* 0x000fea000383ffff */
.L_x_11:
[----:B------:R-:W-:Y:S05]  /*0b20*/  BSYNC.RECONVERGENT B0 ;  /* 0x0000000000007941 */ /* 0x000fea0003800200 */
.L_x_10:
[----:B------:R-:W-:-:S13]  /*0b30*/  ISETP.GE.AND P0, PT, R3, UR4, PT ;  /* 0x0000000403007c0c */ /* 0x000fda000bf06270 */
[----:B------:R-:W-:Y:S05]  /*0b40*/  @P0 EXIT ;  /* 0x000000000000094d */ /* 0x000fea0003800000 */
[----:B------:R-:W1:Y:S01]  /*0b50*/  I2F.U32.RP R8, R2 ;  /* 0x0000000200087306 */ /* 0x000e620000209000 */
[----:B--2---:R-:W-:Y:S01]  /*0b60*/  IADD3 R6, PT, PT, R2, R3, RZ ;  /* 0x0000000302067210 */ /* 0x004fe20007ffe0ff */
[----:B------:R-:W-:Y:S01]  /*0b70*/  BSSY.RECONVERGENT B0, `(.L_x_16) ;  /* 0x0000044000007945 */ /* 0x000fe20003800200 */
[----:B------:R-:W-:Y:S02]  /*0b80*/  IADD3 R9, PT, PT, RZ, -R2, RZ ;  /* 0x80000002ff097210 */ /* 0x000fe40007ffe0ff */
[C---:B------:R-:W-:Y:S02]  /*0b90*/  ISETP.GE.AND P0, PT, R6.reuse, UR4, PT ;  /* 0x0000000406007c0c */ /* 0x040fe4000bf06270 */
[----:B0-----:R-:W-:Y:S02]  /*0ba0*/  VIMNMX R0, PT, PT, R6, UR4, !PT ;  /* 0x0000000406007c48 */ /* 0x001fe4000ffe0100 */
[----:B------:R-:W-:Y:S02]  /*0bb0*/  SEL R7, RZ, 0x1, P0 ;  /* 0x00000001ff077807 */ /* 0x000fe40000000000 */
[----:B------:R-:W-:Y:S01]  /*0bc0*/  ISETP.NE.U32.AND P2, PT, R2, RZ, PT ;  /* 0x000000ff0200720c */ /* 0x000fe20003f45070 */
[----:B-1----:R-:W0:Y:S02]  /*0bd0*/  MUFU.RCP R8, R8 ;  /* 0x0000000800087308 */ /* 0x002e240000001000 */
[----:B0-----:R-:W-:-:S06]  /*0be0*/  IADD3 R4, PT, PT, R8, 0xffffffe, RZ ;  /* 0x0ffffffe08047810 */ /* 0x001fcc0007ffe0ff */
[----:B------:R0:W1:Y:S02]  /*0bf0*/  F2I.FTZ.U32.TRUNC.NTZ R5, R4 ;  /* 0x0000000400057305 */ /* 0x000064000021f000 */
[----:B0-----:R-:W-:Y:S01]  /*0c00*/  MOV R4, RZ ;  /* 0x000000ff00047202 */ /* 0x001fe20000000f00 */
[----:B-1----:R-:W-:-:S04]  /*0c10*/  IMAD R9, R9, R5, RZ ;  /* 0x0000000509097224 */ /* 0x002fc800078e02ff */
[----:B----4-:R-:W-:Y:S01]  /*0c20*/  IMAD.HI.U32 R20, R5, R9, R4 ;  /* 0x0000000905147227 */ /* 0x010fe200078e0004 */
[----:B------:R-:W-:-:S05]  /*0c30*/  IADD3 R5, PT, PT, R0, -R6, -R7 ;  /* 0x8000000600057210 */ /* 0x000fca0007ffe807 */
[----:B------:R-:W-:-:S05]  /*0c40*/  IMAD.HI.U32 R20, R20, R5, RZ ;  /* 0x0000000514147227 */ /* 0x000fca00078e00ff */
[----:B------:R-:W-:-:S05]  /*0c50*/  IADD3 R0, PT, PT, -R20, RZ, RZ ;  /* 0x000000ff14007210 */ /* 0x000fca0007ffe1ff */
[----:B------:R-:W-:-:S05]  /*0c60*/  IMAD R5, R2, R0, R5 ;  /* 0x0000000002057224 */ /* 0x000fca00078e0205 */
[----:B------:R-:W-:-:S13]  /*0c70*/  ISETP.GE.U32.AND P0, PT, R5, R2, PT ;  /* 0x000000020500720c */ /* 0x000fda0003f06070 */
[----:B------:R-:W-:Y:S02]  /*0c80*/  @P0 IADD3 R5, PT, PT, -R2, R5, RZ ;  /* 0x0000000502050210 */ /* 0x000fe40007ffe1ff */
[----:B------:R-:W-:Y:S02]  /*0c90*/  @P0 IADD3 R20, PT, PT, R20, 0x1, RZ ;  /* 0x0000000114140810 */ /* 0x000fe40007ffe0ff */
[----:B------:R-:W-:-:S13]  /*0ca0*/  ISETP.GE.U32.AND P1, PT, R5, R2, PT ;  /* 0x000000020500720c */ /* 0x000fda0003f26070 */
[----:B------:R-:W-:Y:S02]  /*0cb0*/  @P1 IADD3 R20, PT, PT, R20, 0x1, RZ ;  /* 0x0000000114141810 */ /* 0x000fe40007ffe0ff */
[----:B------:R-:W-:-:S04]  /*0cc0*/  @!P2 LOP3.LUT R20, RZ, R2, RZ, 0x33, !PT ;  /* 0x00000002ff14a212 */ /* 0x000fc800078e33ff */
[----:B------:R-:W-:-:S04]  /*0cd0*/  IADD3 R20, PT, PT, R7, R20, RZ ;  /* 0x0000001407147210 */ /* 0x000fc80007ffe0ff */
[----:B------:R-:W-:-:S04]  /*0ce0*/  LOP3.LUT R0, R20, 0x3, RZ, 0xc0, !PT ;  /* 0x0000000314007812 */ /* 0x000fc800078ec0ff */
[----:B------:R-:W-:-:S13]  /*0cf0*/  ISETP.NE.AND P0, PT, R0, 0x3, PT ;  /* 0x000000030000780c */ /* 0x000fda0003f05270 */
[----:B------:R-:W-:Y:S05]  /*0d00*/  @!P0 BRA `(.L_x_17) ;  /* 0x0000000000a88947 */ /* 0x000fea0003800000 */
[----:B------:R-:W0:Y:S01]  /*0d10*/  LDC.64 R10, c[0x0][0x388] ;  /* 0x0000e200ff0a7b82 */ /* 0x000e220000000a00 */
[----:B------:R-:W-:-:S04]  /*0d20*/  IADD3 R0, PT, PT, R20, 0x1, RZ ;  /* 0x0000000114007810 */ /* 0x000fc80007ffe0ff */
[----:B------:R-:W-:-:S03]  /*0d30*/  LOP3.LUT R0, R0, 0x3, RZ, 0xc0, !PT ;  /* 0x0000000300007812 */ /* 0x000fc600078ec0ff */
[----:B------:R-:W1:Y:S01]  /*0d40*/  LDC.64 R12, c[0x0][0x390] ;  /* 0x0000e400ff0c7b82 */ /* 0x000e620000000a00 */
[----:B------:R-:W-:-:S07]  /*0d50*/  IADD3 R22, PT, PT, -R0, RZ, RZ ;  /* 0x000000ff00167210 */ /* 0x000fce0007ffe1ff */
[----:B------:R-:W2:Y:S02]  /*0d60*/  LDC.64 R14, c[0x0][0x398] ;  /* 0x0000e600ff0e7b82 */ /* 0x000ea40000000a00 */
.L_x_21:
[----:B0--3--:R-:W-:-:S06]  /*0d70*/  IMAD.WIDE R4, R3, 0x4, R10 ;  /* 0x0000000403047825 */ /* 0x009fcc00078e020a */
[----:B------:R-:W3:Y:S01]  /*0d80*/  LDG.E.CONSTANT R4, desc[UR8][R4.64] ;  /* 0x0000000804047981 */ /* 0x000ee2000c1e9900 */
[----:B------:R-:W-:Y:S01]  /*0d90*/  HFMA2 R7, -RZ, RZ, 0.96630859375, -0.0022525787353515625 ;  /* 0x3bbb989dff077431 */ /* 0x000fe200000001ff */
[----:B------:R-:W-:Y:S01]  /*0da0*/  MOV R9, 0x437c0000 ;  /* 0x437c000000097802 */ /* 0x000fe20000000f00 */
[----:B------:R-:W-:Y:S01]  /*0db0*/  BSSY.RECONVERGENT B1, `(.L_x_18) ;  /* 0x0000017000017945 */ /* 0x000fe20003800200 */
[----:B--2---:R-:W-:-:S04]  /*0dc0*/  IMAD.WIDE R16, R3, 0x4, R14 ;  /* 0x0000000403107825 */ /* 0x004fc800078e020e */
[----:B-1----:R-:W-:-:S04]  /*0dd0*/  IMAD.WIDE R18, R3, 0x4, R12 ;  /* 0x0000000403127825 */ /* 0x002fc800078e020c */
[----:B---3--:R-:W-:-:S04]  /*0de0*/  FFMA.SAT R0, R4, -R7, 0.5 ;  /* 0x3f00000004007423 */ /* 0x008fc80000002807 */
[----:B------:R-:W-:-:S04]  /*0df0*/  FFMA.RM R0, R0, R9, 12582913 ;  /* 0x4b40000100007423 */ /* 0x000fc80000004009 */
[C---:B------:R-:W-:Y:S01]  /*0e00*/  FADD R7, R0.reuse, -12583039 ;  /* 0xcb40007f00077421 */ /* 0x040fe20000000000 */
[----:B------:R-:W-:-:S03]  /*0e10*/  SHF.L.U32 R0, R0, 0x17, RZ ;  /* 0x0000001700007819 */ /* 0x000fc600000006ff */
[----:B------:R-:W-:-:S04]  /*0e20*/  FFMA R7, R4, -1.4426950216293334961, -R7 ;  /* 0xbfb8aa3b04077823 */ /* 0x000fc80000000807 */
[----:B------:R-:W-:-:S06]  /*0e30*/  FFMA R7, R4, -1.925963033500011079e-08, R7 ;  /* 0xb2a5706004077823 */ /* 0x000fcc0000000007 */
[----:B------:R-:W0:Y:S02]  /*0e40*/  MUFU.EX2 R7, R7 ;  /* 0x0000000700077308 */ /* 0x000e240000000800 */
[----:B0-----:R-:W-:-:S05]  /*0e50*/  FFMA R6, R0, R7, 1 ;  /* 0x3f80000000067423 */ /* 0x001fca0000000007 */
[----:B------:R-:W-:-:S04]  /*0e60*/  IADD3 R0, PT, PT, R6, 0x1800000, RZ ;  /* 0x0180000006007810 */ /* 0x000fc80007ffe0ff */
[----:B------:R-:W-:-:S04]  /*0e70*/  LOP3.LUT R0, R0, 0x7f800000, RZ, 0xc0, !PT ;  /* 0x7f80000000007812 */ /* 0x000fc800078ec0ff */
[----:B------:R-:W-:-:S13]  /*0e80*/  ISETP.GT.U32.AND P0, PT, R0, 0x1ffffff, PT ;  /* 0x01ffffff0000780c */ /* 0x000fda0003f04070 */
[----:B------:R-:W-:Y:S05]  /*0e90*/  @P0 BRA `(.L_x_19) ;  /* 0x0000000000100947 */ /* 0x000fea0003800000 */
[----:B------:R-:W-:Y:S02]  /*0ea0*/  MOV R0, R6 ;  /* 0x0000000600007202 */ /* 0x000fe40000000f00 */
[----:B------:R-:W-:-:S07]  /*0eb0*/  MOV R4, 0xed0 ;  /* 0x00000ed000047802 */ /* 0x000fce0000000f00 */
[----:B------:R-:W-:Y:S05]  /*0ec0*/  CALL.REL.NOINC `($__internal_0_$__cuda_sm20_rcp_rn_f32_slowpath) ;  /* 0x0000000800607944 */ /* 0x000fea0003c00000 */
[----:B------:R-:W-:Y:S05]  /*0ed0*/  BRA `(.L_x_20) ;  /* 0x0000000000107947 */ /* 0x000fea0003800000 */
.L_x_19:
[----:B------:R-:W0:Y:S02]  /*0ee0*/  MUFU.RCP R7, R6 ;  /* 0x0000000600077308 */ /* 0x000e240000001000 */
[----:B0-----:R-:W-:-:S04]  /*0ef0*/  FFMA R0, R6, R7, -1 ;  /* 0xbf80000006007423 */ /* 0x001fc80000000007 */
[----:B------:R-:W-:-:S04]  /*0f00*/  FADD.FTZ R0, -R0, -RZ ;  /* 0x800000ff00007221 */ /* 0x000fc80000010100 */
[----:B------:R-:W-:-:S07]  /*0f10*/  FFMA R7, R7, R0, R7 ;  /* 0x0000000007077223 */ /* 0x000fce0000000007 */
.L_x_20:
[----:B------:R-:W-:Y:S05]  /*0f20*/  BSYNC.RECONVERGENT B1 ;  /* 0x0000000000017941 */ /* 0x000fea0003800200 */
.L_x_18:
[----:B------:R-:W-:Y:S01]  /*0f30*/  FADD R0, -R7, 1 ;  /* 0x3f80000007007421 */ /* 0x000fe20000000100 */
[----:B------:R3:W-:Y:S01]  /*0f40*/  STG.E desc[UR8][R18.64], R7 ;  /* 0x0000000712007986 */ /* 0x0007e2000c101908 */
[----:B------:R-:W-:Y:S02]  /*0f50*/  IADD3 R22, PT, PT, R22, 0x1, RZ ;  /* 0x0000000116167810 */ /* 0x000fe40007ffe0ff */
[----:B------:R-:W-:Y:S01]  /*0f60*/  FMUL R5, R0, R7 ;  /* 0x0000000700057220 */ /* 0x000fe20000400000 */
[----:B------:R-:W-:Y:S02]  /*0f70*/  IADD3 R3, PT, PT, R2, R3, RZ ;  /* 0x0000000302037210 */ /* 0x000fe40007ffe0ff */
[----:B------:R-:W-:Y:S02]  /*0f80*/  ISETP.NE.AND P0, PT, R22, RZ, PT ;  /* 0x000000ff1600720c */ /* 0x000fe40003f05270 */
[----:B------:R3:W-:Y:S11]  /*0f90*/  STG.E desc[UR8][R16.64], R5 ;  /* 0x0000000510007986 */ /* 0x0007f6000c101908 */
[----:B------:R-:W-:Y:S05]  /*0fa0*/  @P0 BRA `(.L_x_21) ;  /* 0xfffffffc00700947 */ /* 0x000fea000383ffff */
.L_x_17:
[----:B------:R-:W-:Y:S05]  /*0fb0*/  BSYNC.RECONVERGENT B0 ;  /* 0x0000000000007941 */ /* 0x000fea0003800200 */
.L_x_16:
[----:B------:R-:W0:Y:S01]  /*0fc0*/  LDC.64 R10, c[0x0][0x388] ;  /* 0x0000e200ff0a7b82 */ /* 0x000e220000000a00 */
[----:B------:R-:W-:-:S07]  /*0fd0*/  ISETP.GE.U32.AND P0, PT, R20, 0x3, PT ;  /* 0x000000031400780c */ /* 0x000fce0003f06070 */
[----:B------:R-:W1:Y:S08]  /*0fe0*/  LDC.64 R12, c[0x0][0x390] ;  /* 0x0000e400ff0c7b82 */ /* 0x000e700000000a00 */
[----:B------:R-:W2:Y:S01]  /*0ff0*/  LDC.64 R14, c[0x0][0x398] ;  /* 0x0000e600ff0e7b82 */ /* 0x000ea20000000a00 */
[----:B------:R-:W-:Y:S05]  /*1000*/  @!P0 EXIT ;  /* 0x000000000000894d */ /* 0x000fea0003800000 */
.L_x_34:
[----:B0--3--:R-:W-:-:S05]  /*1010*/  IMAD.WIDE R16, R3, 0x4, R10 ;  /* 0x0000000403107825 */ /* 0x009fca00078e020a */
[----:B------:R-:W3:Y:S01]  /*1020*/  LDG.E.CONSTANT R0, desc[UR8][R16.64] ;  /* 0x0000000810007981 */ /* 0x000ee2000c1e9900 */
[----:B----4-:R-:W-:Y:S01]  /*1030*/  HFMA2 R5, -RZ, RZ, 0.96630859375, -0.0022525787353515625 ;  /* 0x3bbb989dff057431 */ /* 0x010fe200000001ff */
[----:B------:R-:W-:Y:S01]  /*1040*/  MOV R7, 0x437c0000 ;  /* 0x437c000000077802 */ /* 0x000fe20000000f00 */
[----:B------:R-:W-:Y:S03]  /*1050*/  BSSY.RECONVERGENT B0, `(.L_x_22) ;  /* 0x0000015000007945 */ /* 0x000fe60003800200 */
        /* <DEDUP_REMOVED lines=14> */
[----:B-12---:R-:W-:Y:S05]  /*1140*/  CALL.REL.NOINC `($__internal_0_$__cuda_sm20_rcp_rn_f32_slowpath) ;  /* 0x0000000400c07944 */ /* 0x006fea0003c00000 */
[----:B------:R-:W-:Y:S05]  /*1150*/  BRA `(.L_x_24) ;  /* 0x0000000000107947 */ /* 0x000fea0003800000 */
.L_x_23:
[----:B------:R-:W0:Y:S02]  /*1160*/  MUFU.RCP R7, R4 ;  /* 0x0000000400077308 */ /* 0x000e240000001000 */
[----:B0-----:R-:W-:-:S04]  /*1170*/  FFMA R0, R4, R7, -1 ;  /* 0xbf80000004007423 */ /* 0x001fc80000000007 */
[----:B------:R-:W-:-:S04]  /*1180*/  FADD.FTZ R0, -R0, -RZ ;  /* 0x800000ff00007221 */ /* 0x000fc80000010100 */
[----:B------:R-:W-:-:S07]  /*1190*/  FFMA R7, R7, R0, R7 ;  /* 0x0000000007077223 */ /* 0x000fce0000000007 */
.L_x_24:
[----:B------:R-:W-:Y:S05]  /*11a0*/  BSYNC.RECONVERGENT B0 ;  /* 0x0000000000007941 */ /* 0x000fea0003800200 */
.L_x_22:
[----:B------:R-:W-:-:S05]  /*11b0*/  IMAD.WIDE R16, R2, 0x4, R16 ;  /* 0x0000000402107825 */ /* 0x000fca00078e0210 */
[----:B------:R-:W3:Y:S01]  /*11c0*/  LDG.E.CONSTANT R0, desc[UR8][R16.64] ;  /* 0x0000000810007981 */ /* 0x000ee2000c1e9900 */
[----:B------:R-:W-:Y:S01]  /*11d0*/  HFMA2 R5, -RZ, RZ, 0.96630859375, -0.0022525787353515625 ;  /* 0x3bbb989dff057431 */ /* 0x000fe200000001ff */
[----:B------:R-:W-:Y:S01]  /*11e0*/  MOV R9, 0x437c0000 ;  /* 0x437c000000097802 */ /* 0x000fe20000000f00 */
[C---:B-1----:R-:W-:Y:S01]  /*11f0*/  IMAD.WIDE R24, R3.reuse, 0x4, R12 ;  /* 0x0000000403187825 */ /* 0x042fe200078e020c */
[----:B------:R-:W-:Y:S03]  /*1200*/  BSSY.RECONVERGENT B0, `(.L_x_25) ;  /* 0x000001a000007945 */ /* 0x000fe60003800200 */
[----:B--2---:R-:W-:Y:S01]  /*1210*/  IMAD.WIDE R18, R3, 0x4, R14 ;  /* 0x0000000403127825 */ /* 0x004fe200078e020e */
[----:B------:R0:W-:Y:S03]  /*1220*/  STG.E desc[UR8][R24.64], R7 ;  /* 0x0000000718007986 */ /* 0x0001e6000c101908 */
[----:B---3--:R-:W-:-:S04]  /*1230*/  FFMA.SAT R4, R0, -R5, 0.5 ;  /* 0x3f00000000047423 */ /* 0x008fc80000002805 */
[----:B------:R-:W-:-:S04]  /*1240*/  FFMA.RM R4, R4, R9, 12582913 ;  /* 0x4b40000104047423 */ /* 0x000fc80000004009 */
[C---:B------:R-:W-:Y:S01]  /*1250*/  FADD R5, R4.reuse, -12583039 ;  /* 0xcb40007f04057421 */ /* 0x040fe20000000000 */
[----:B------:R-:W-:-:S03]  /*1260*/  SHF.L.U32 R4, R4, 0x17, RZ ;  /* 0x0000001704047819 */ /* 0x000fc600000006ff */
[----:B------:R-:W-:-:S04]  /*1270*/  FFMA R5, R0, -1.4426950216293334961, -R5 ;  /* 0xbfb8aa3b00057823 */ /* 0x000fc80000000805 */
[----:B------:R-:W-:Y:S01]  /*1280*/  FFMA R6, R0, -1.925963033500011079e-08, R5 ;  /* 0xb2a5706000067823 */ /* 0x000fe20000000005 */
[----:B------:R-:W-:-:S03]  /*1290*/  FADD R0, -R7, 1 ;  /* 0x3f80000007007421 */ /* 0x000fc60000000100 */
[----:B------:R-:W1:Y:S01]  /*12a0*/  MUFU.EX2 R9, R6 ;  /* 0x0000000600097308 */ /* 0x000e620000000800 */
[----:B------:R-:W-:-:S05]  /*12b0*/  FMUL R5, R0, R7 ;  /* 0x0000000700057220 */ /* 0x000fca0000400000 */
[----:B------:R0:W-:Y:S01]  /*12c0*/  STG.E desc[UR8][R18.64], R5 ;  /* 0x0000000512007986 */ /* 0x0001e2000c101908 */
[----:B-1----:R-:W-:-:S05]  /*12d0*/  FFMA R4, R4, R9, 1 ;  /* 0x3f80000004047423 */ /* 0x002fca0000000009 */
[----:B------:R-:W-:-:S04]  /*12e0*/  IADD3 R0, PT, PT, R4, 0x1800000, RZ ;  /* 0x0180000004007810 */ /* 0x000fc80007ffe0ff */
[----:B------:R-:W-:-:S04]  /*12f0*/  LOP3.LUT R0, R0, 0x7f800000, RZ, 0xc0, !PT ;  /* 0x7f80000000007812 */ /* 0x000fc800078ec0ff */
[----:B------:R-:W-:-:S13]  /*1300*/  ISETP.GT.U32.AND P0, PT, R0, 0x1ffffff, PT ;  /* 0x01ffffff0000780c */ /* 0x000fda0003f04070 */
[----:B0-----:R-:W-:Y:S05]  /*1310*/  @P0 BRA `(.L_x_26) ;  /* 0x0000000000100947 */ /* 0x001fea0003800000 */
[----:B------:R-:W-:Y:S02]  /*1320*/  MOV R0, R4 ;  /* 0x0000000400007202 */ /* 0x000fe40000000f00 */
[----:B------:R-:W-:-:S07]  /*1330*/  MOV R4, 0x1350 ;  /* 0x0000135000047802 */ /* 0x000fce0000000f00 */
[----:B------:R-:W-:Y:S05]  /*1340*/  CALL.REL.NOINC `($__internal_0_$__cuda_sm20_rcp_rn_f32_slowpath) ;  /* 0x0000000400407944 */ /* 0x000fea0003c00000 */
[----:B------:R-:W-:Y:S05]  /*1350*/  BRA `(.L_x_27) ;  /* 0x0000000000107947 */ /* 0x000fea0003800000 */
.L_x_26:
[----:B------:R-:W0:Y:S02]  /*1360*/  MUFU.RCP R7, R4 ;  /* 0x0000000400077308 */ /* 0x000e240000001000 */
[----:B0-----:R-:W-:-:S04]  /*1370*/  FFMA R0, R4, R7, -1 ;  /* 0xbf80000004007423 */ /* 0x001fc80000000007 */
[----:B------:R-:W-:-:S04]  /*1380*/  FADD.FTZ R0, -R0, -RZ ;  /* 0x800000ff00007221 */ /* 0x000fc80000010100 */
[----:B------:R-:W-:-:S07]  /*1390*/  FFMA R7, R7, R0, R7 ;  /* 0x0000000007077223 */ /* 0x000fce0000000007 */
.L_x_27:
[----:B------:R-:W-:Y:S05]  /*13a0*/  BSYNC.RECONVERGENT B0 ;  /* 0x0000000000007941 */ /* 0x000fea0003800200 */
.L_x_25:
[----:B------:R-:W-:-:S05]  /*13b0*/  IMAD.WIDE R16, R2, 0x4, R16 ;  /* 0x0000000402107825 */ /* 0x000fca00078e0210 */
[----:B------:R-:W2:Y:S01]  /*13c0*/  LDG.E.CONSTANT R0, desc[UR8][R16.64] ;  /* 0x0000000810007981 */ /* 0x000ea2000c1e9900 */
[----:B------:R-:W-:Y:S01]  /*13d0*/  HFMA2 R5, -RZ, RZ, 0.96630859375, -0.0022525787353515625 ;  /* 0x3bbb989dff057431 */ /* 0x000fe200000001ff */
[----:B------:R-:W-:Y:S01]  /*13e0*/  MOV R9, 0x437c0000 ;  /* 0x437c000000097802 */ /* 0x000fe20000000f00 */
[C---:B------:R-:W-:Y:S01]  /*13f0*/  IMAD.WIDE R24, R2.reuse, 0x4, R24 ;  /* 0x0000000402187825 */ /* 0x040fe200078e0218 */
[----:B------:R-:W-:Y:S03]  /*1400*/  BSSY.RECONVERGENT B0, `(.L_x_28) ;  /* 0x000001a000007945 */ /* 0x000fe60003800200 */
[----:B------:R-:W-:Y:S01]  /*1410*/  IMAD.WIDE R18, R2, 0x4, R18 ;  /* 0x0000000402127825 */ /* 0x000fe200078e0212 */
[----:B------:R0:W-:Y:S03]  /*1420*/  STG.E desc[UR8][R24.64], R7 ;  /* 0x0000000718007986 */ /* 0x0001e6000c101908 */
[----:B--2---:R-:W-:-:S04]  /*1430*/  FFMA.SAT R4, R0, -R5, 0.5 ;  /* 0x3f00000000047423 */ /* 0x004fc80000002805 */
        /* <DEDUP_REMOVED lines=18> */
.L_x_29:
[----:B------:R-:W0:Y:S02]  /*1560*/  MUFU.RCP R7, R4 ;  /* 0x0000000400077308 */ /* 0x000e240000001000 */
[----:B0-----:R-:W-:-:S04]  /*1570*/  FFMA R0, R4, R7, -1 ;  /* 0xbf80000004007423 */ /* 0x001fc80000000007 */
[----:B------:R-:W-:-:S04]  /*1580*/  FADD.FTZ R0, -R0, -RZ ;  /* 0x800000ff00007221 */ /* 0x000fc80000010100 */
[----:B------:R-:W-:-:S07]  /*1590*/  FFMA R7, R7, R0, R7 ;  /* 0x0000000007077223 */ /* 0x000fce0000000007 */
.L_x_30:
[----:B------:R-:W-:Y:S05]  /*15a0*/  BSYNC.RECONVERGENT B0 ;  /* 0x0000000000007941 */ /* 0x000fea0003800200 */
.L_x_28:
[----:B------:R-:W-:-:S06]  /*15b0*/  IMAD.WIDE R16, R2, 0x4, R16 ;  /* 0x0000000402107825 */ /* 0x000fcc00078e0210 */
        /* <DEDUP_REMOVED lines=8> */
[----:B------:R-:W-:Y:S01]  /*1640*/  FFMA.RM R4, R0, R9, 12582913 ;  /* 0x4b40000100047423 */ /* 0x000fe20000004009 */
[----:B------:R-:W-:-:S03]  /*1650*/  FADD R0, -R7, 1 ;  /* 0x3f80000007007421 */ /* 0x000fc60000000100 */
[C---:B------:R-:W-:Y:S01]  /*1660*/  FADD R5, R4.reuse, -12583039 ;  /* 0xcb40007f04057421 */ /* 0x040fe20000000000 */
[----:B------:R-:W-:-:S03]  /*1670*/  SHF.L.U32 R4, R4, 0x17, RZ ;  /* 0x0000001704047819 */ /* 0x000fc600000006ff */
[----:B------:R-:W-:-:S04]  /*1680*/  FFMA R5, R16, -1.4426950216293334961, -R5 ;  /* 0xbfb8aa3b10057823 */ /* 0x000fc80000000805 */
[----:B------:R-:W-:Y:S01]  /*1690*/  FFMA R6, R16, -1.925963033500011079e-08, R5 ;  /* 0xb2a5706010067823 */ /* 0x000fe20000000005 */
[----:B------:R-:W-:-:S03]  /*16a0*/  FMUL R5, R0, R7 ;  /* 0x0000000700057220 */ /* 0x000fc60000400000 */
[----:B------:R-:W1:Y:S02]  /*16b0*/  MUFU.EX2 R9, R6 ;  /* 0x0000000600097308 */ /* 0x000e640000000800 */
        /* <DEDUP_REMOVED lines=10> */
.L_x_32:
[----:B------:R-:W0:Y:S02]  /*1760*/  MUFU.RCP R7, R4 ;  /* 0x0000000400077308 */ /* 0x000e240000001000 */
[----:B0-----:R-:W-:-:S04]  /*1770*/  FFMA R0, R4, R7, -1 ;  /* 0xbf80000004007423 */ /* 0x001fc80000000007 */
[----:B------:R-:W-:-:S04]  /*1780*/  FADD.FTZ R0, -R0, -RZ ;  /* 0x800000ff00007221 */ /* 0x000fc80000010100 */
[----:B------:R-:W-:-:S07]  /*1790*/  FFMA R7, R7, R0, R7 ;  /* 0x0000000007077223 */ /* 0x000fce0000000007 */
.L_x_33:
[----:B------:R-:W-:Y:S05]  /*17a0*/  BSYNC.RECONVERGENT B0 ;  /* 0x0000000000007941 */ /* 0x000fea0003800200 */
.L_x_31:
[----:B------:R-:W-:Y:S01]  /*17b0*/  FADD R0, -R7, 1 ;  /* 0x3f80000007007421 */ /* 0x000fe20000000100 */
[C---:B------:R-:W-:Y:S01]  /*17c0*/  IMAD.WIDE R24, R2.reuse, 0x4, R24 ;  /* 0x0000000402187825 */ /* 0x040fe200078e0218 */
[----:B------:R-:W-:-:S03]  /*17d0*/  LEA R3, R2, R3, 0x2 ;  /* 0x0000000302037211 */ /* 0x000fc600078e10ff */
[----:B------:R-:W-:Y:S01]  /*17e0*/  FMUL R5, R0, R7 ;  /* 0x0000000700057220 */ /* 0x000fe20000400000 */
[----:B------:R-:W-:Y:S01]  /*17f0*/  IMAD.WIDE R18, R2, 0x4, R18 ;  /* 0x0000000402127825 */ /* 0x000fe200078e0212 */
[----:B------:R4:W-:Y:S01]  /*1800*/  STG.E desc[UR8][R24.64], R7 ;  /* 0x0000000718007986 */ /* 0x0009e2000c101908 */
[----:B------:R-:W-:-:S03]  /*1810*/  ISETP.GE.AND P0, PT, R3, UR4, PT ;  /* 0x0000000403007c0c */ /* 0x000fc6000bf06270 */
[----:B------:R4:W-:Y:S10]  /*1820*/  STG.E desc[UR8][R18.64], R5 ;  /* 0x0000000512007986 */ /* 0x0009f4000c101908 */
[----:B------:R-:W-:Y:S05]  /*1830*/  @!P0 BRA `(.L_x_34) ;  /* 0xfffffff400f48947 */ /* 0x000fea000383ffff */
[----:B------:R-:W-:Y:S05]  /*1840*/  EXIT ;  /* 0x000000000000794d */ /* 0x000fea0003800000 */
        .weak           $__internal_0_$__cuda_sm20_rcp_rn_f32_slowpath
        .type           $__internal_0_$__cuda_sm20_rcp_rn_f32_slowpath,@function
        .size           $__internal_0_$__cuda_sm20_rcp_rn_f32_slowpath,(.L_x_152 - $__internal_0_$__cuda_sm20_rcp_rn_f32_slowpath)
$__internal_0_$__cuda_sm20_rcp_rn_f32_slowpath:
[----:B------:R-:W-:Y:S01]  /*1850*/  SHF.L.U32 R5, R0, 0x1, RZ ;  /* 0x0000000100057819 */ /* 0x000fe200000006ff */
[----:B------:R-:W-:Y:S03]  /*1860*/  BSSY.RECONVERGENT B2, `(.L_x_35) ;  /* 0x0000030000027945 */ /* 0x000fe60003800200 */
[----:B------:R-:W-:-:S04]  /*1870*/  SHF.R.U32.HI R5, RZ, 0x18, R5 ;  /* 0x00000018ff057819 */ /* 0x000fc80000011605 */
[----:B------:R-:W-:-:S13]  /*1880*/  ISETP.NE.U32.AND P0, PT, R5, RZ, PT ;  /* 0x000000ff0500720c */ /* 0x000fda0003f05070 */
[----:B------:R-:W-:Y:S05]  /*1890*/  @P0 BRA `(.L_x_36) ;  /* 0x0000000000280947 */ /* 0x000fea0003800000 */
[----:B------:R-:W-:-:S04]  /*18a0*/  SHF.L.U32 R5, R0, 0x1, RZ ;  /* 0x0000000100057819 */ /* 0x000fc800000006ff */
[----:B------:R-:W-:-:S13]  /*18b0*/  ISETP.NE.AND P0, PT, R5, RZ, PT ;  /* 0x000000ff0500720c */ /* 0x000fda0003f05270 */
[----:B------:R-:W-:Y:S01]  /*18c0*/  @P0 FFMA R6, R0, 1.84467440737095516160e+19, RZ ;  /* 0x5f80000000060823 */ /* 0x000fe200000000ff */
[----:B------:R-:W-:Y:S08]  /*18d0*/  @!P0 MUFU.RCP R7, R0 ;  /* 0x0000000000078308 */ /* 0x000ff00000001000 */
[----:B------:R-:W0:Y:S02]  /*18e0*/  @P0 MUFU.RCP R5, R6 ;  /* 0x0000000600050308 */ /* 0x000e240000001000 */
[----:B0-----:R-:W-:-:S04]  /*18f0*/  @P0 FFMA R8, R6, R5, -1 ;  /* 0xbf80000006080423 */ /* 0x001fc80000000005 */
[----:B------:R-:W-:-:S04]  /*1900*/  @P0 FADD.FTZ R8, -R8, -RZ ;  /* 0x800000ff08080221 */ /* 0x000fc80000010100 */
[----:B------:R-:W-:-:S04]  /*1910*/  @P0 FFMA R8, R5, R8, R5 ;  /* 0x0000000805080223 */ /* 0x000fc80000000005 */
[----:B------:R-:W-:Y:S01]  /*1920*/  @P0 FFMA R7, R8, 1.84467440737095516160e+19, RZ ;  /* 0x5f80000008070823 */ /* 0x000fe200000000ff */
[----:B------:R-:W-:Y:S06]  /*1930*/  BRA `(.L_x_37) ;  /* 0x0000000000887947 */ /* 0x000fec0003800000 */
.L_x_36:
[----:B------:R-:W-:-:S04]  /*1940*/  IADD3 R6, PT, PT, R5, -0xfd, RZ ;  /* 0xffffff0305067810 */ /* 0x000fc80007ffe0ff */
[----:B------:R-:W-:-:S13]  /*1950*/  ISETP.GT.U32.AND P0, PT, R6, 0x1, PT ;  /* 0x000000010600780c */ /* 0x000fda0003f04070 */
[----:B------:R-:W-:Y:S05]  /*1960*/  @P0 BRA `(.L_x_38) ;  /* 0x0000000000780947 */ /* 0x000fea0003800000 */
[----:B------:R-:W-:Y:S01]  /*1970*/  LOP3.LUT R23, R0, 0x7fffff, RZ, 0xc0, !PT ;  /* 0x007fffff00177812 */ /* 0x000fe200078ec0ff */
[----:B------:R-:W-:-:S03]  /*1980*/  HFMA2 R21, -RZ, RZ, 0, 1.78813934326171875e-07 ;  /* 0x00000003ff157431 */ /* 0x000fc600000001ff */
[----:B------:R-:W-:-:S04]  /*1990*/  LOP3.LUT R23, R23, 0x3f800000, RZ, 0xfc, !PT ;  /* 0x3f80000017177812 */ /* 0x000fc800078efcff */
[----:B------:R-:W0:Y:S01]  /*19a0*/  MUFU.RCP R8, R23 ;  /* 0x0000001700087308 */ /* 0x000e220000001000 */
[----:B------:R-:W-:Y:S01]  /*19b0*/  SHF.L.U32 R21, R21, R6, RZ ;  /* 0x0000000615157219 */ /* 0x000fe200000006ff */
[----:B0-----:R-:W-:-:S04]  /*19c0*/  FFMA R9, R23, R8, -1 ;  /* 0xbf80000017097423 */ /* 0x001fc80000000008 */
[----:B------:R-:W-:-:S04]  /*19d0*/  FADD.FTZ R9, -R9, -RZ ;  /* 0x800000ff09097221 */ /* 0x000fc80000010100 */
[CCC-:B------:R-:W-:Y:S01]  /*19e0*/  FFMA.RM R7, R8.reuse, R9.reuse, R8.reuse ;  /* 0x0000000908077223 */ /* 0x1c0fe20000004008 */
[----:B------:R-:W-:-:S04]  /*19f0*/  FFMA.RP R8, R8, R9, R8 ;  /* 0x0000000908087223 */ /* 0x000fc80000008008 */
[C---:B------:R-:W-:Y:S02]  /*1a00*/  LOP3.LUT R9, R7.reuse, 0x7fffff, RZ, 0xc0, !PT ;  /* 0x007fffff07097812 */ /* 0x040fe400078ec0ff */
[----:B------:R-:W-:Y:S02]  /*1a10*/  FSETP.NEU.FTZ.AND P0, PT, R7, R8, PT ;  /* 0x000000080700720b */ /* 0x000fe40003f1d000 */
[----:B------:R-:W-:Y:S02]  /*1a20*/  LOP3.LUT R9, R9, 0x800000, RZ, 0xfc, !PT ;  /* 0x0080000009097812 */ /* 0x000fe400078efcff */
[----:B------:R-:W-:Y:S02]  /*1a30*/  SEL R7, RZ, 0xffffffff, !P0 ;  /* 0xffffffffff077807 */ /* 0x000fe40004000000 */
[----:B------:R-:W-:Y:S02]  /*1a40*/  LOP3.LUT R21, R21, R9, RZ, 0xc0, !PT ;  /* 0x0000000915157212 */ /* 0x000fe400078ec0ff */
[----:B------:R-:W-:-:S02]  /*1a50*/  IADD3 R7, PT, PT, -R7, RZ, RZ ;  /* 0x000000ff07077210 */ /* 0x000fc40007ffe1ff */
[-C--:B------:R-:W-:Y:S02]  /*1a60*/  SHF.R.U32.HI R21, RZ, R6.reuse, R21 ;  /* 0x00000006ff157219 */ /* 0x080fe40000011615 */
[----:B------:R-:W-:Y:S02]  /*1a70*/  LOP3.LUT P1, RZ, R7, R6, R9, 0xf8, !PT ;  /* 0x0000000607ff7212 */ /* 0x000fe4000782f809 */
[C---:B------:R-:W-:Y:S02]  /*1a80*/  LOP3.LUT P0, RZ, R21.reuse, 0x1, RZ, 0xc0, !PT ;  /* 0x0000000115ff7812 */ /* 0x040fe4000780c0ff */
[----:B------:R-:W-:-:S04]  /*1a90*/  LOP3.LUT P2, RZ, R21, 0x2, RZ, 0xc0, !PT ;  /* 0x0000000215ff7812 */ /* 0x000fc8000784c0ff */
[----:B------:R-:W-:Y:S02]  /*1aa0*/  PLOP3.LUT P0, PT, P0, P1, P2, 0xe0, 0x0 ;  /* 0x000000000000781c */ /* 0x000fe40000703c20 */
[----:B------:R-:W-:Y:S02]  /*1ab0*/  LOP3.LUT P1, RZ, R0, 0x7fffff, RZ, 0xc0, !PT ;  /* 0x007fffff00ff7812 */ /* 0x000fe4000782c0ff */
[----:B------:R-:W-:-:S04]  /*1ac0*/  SEL R6, RZ, 0x1, !P0 ;  /* 0x00000001ff067807 */ /* 0x000fc80004000000 */
[----:B------:R-:W-:-:S04]  /*1ad0*/  IADD3 R6, PT, PT, -R6, RZ, RZ ;  /* 0x000000ff06067210 */ /* 0x000fc80007ffe1ff */
[----:B------:R-:W-:Y:S02]  /*1ae0*/  ISETP.GE.AND P0, PT, R6, RZ, PT ;  /* 0x000000ff0600720c */ /* 0x000fe40003f06270 */
[----:B------:R-:W-:-:S04]  /*1af0*/  IADD3 R6, PT, PT, R5, -0xfc, RZ ;  /* 0xffffff0405067810 */ /* 0x000fc80007ffe0ff */
[----:B------:R-:W-:-:S07]  /*1b00*/  SHF.R.U32.HI R7, RZ, R6, R9 ;  /* 0x00000006ff077219 */ /* 0x000fce0000011609 */
[----:B------:R-:W-:-:S04]  /*1b10*/  @!P0 IADD3 R7, PT, PT, R7, 0x1, RZ ;  /* 0x0000000107078810 */ /* 0x000fc80007ffe0ff */
[----:B------:R-:W-:-:S04]  /*1b20*/  @!P1 SHF.L.U32 R7, R7, 0x1, RZ ;  /* 0x0000000107079819 */ /* 0x000fc800000006ff */
[----:B------:R-:W-:Y:S01]  /*1b30*/  LOP3.LUT R7, R7, 0x80000000, R0, 0xf8, !PT ;  /* 0x8000000007077812 */ /* 0x000fe200078ef800 */
[----:B------:R-:W-:Y:S06]  /*1b40*/  BRA `(.L_x_37) ;  /* 0x0000000000047947 */ /* 0x000fec0003800000 */
.L_x_38:
[----:B------:R0:W1:Y:S02]  /*1b50*/  MUFU.RCP R7, R0 ;  /* 0x0000000000077308 */ /* 0x0000640000001000 */
.L_x_37:
[----:B------:R-:W-:Y:S05]  /*1b60*/  BSYNC.RECONVERGENT B2 ;  /* 0x0000000000027941 */ /* 0x000fea0003800200 */
.L_x_35:
[----:B------:R-:W-:-:S04]  /*1b70*/  MOV R5, 0x0 ;  /* 0x0000000000057802 */ /* 0x000fc80000000f00 */
[----:B01----:R-:W-:Y:S05]  /*1b80*/  RET.REL.NODEC R4 `(_Z14tanhSigmColumniiPKfPfS1_) ;  /* 0xffffffe4041c7950 */ /* 0x003fea0003c3ffff */
.L_x_39:
        /* <DEDUP_REMOVED lines=15> */
.L_x_152:


//--------------------- .text._Z14tanhSigmColumniiPKfPf --------------------------
	.section	.text._Z14tanhSigmColumniiPKfPf,"ax",@progbits
	.align	128
        .global         _Z14tanhSigmColumniiPKfPf
        .type           _Z14tanhSigmColumniiPKfPf,@function
        .size           _Z14tanhSigmColumniiPKfPf,(.L_x_153 - _Z14tanhSigmColumniiPKfPf)
        .other          _Z14tanhSigmColumniiPKfPf,@"STO_CUDA_ENTRY STV_DEFAULT"
_Z14tanhSigmColumniiPKfPf:
.text._Z14tanhSigmColumniiPKfPf:
        /* <DEDUP_REMOVED lines=32> */
[----:B------:R-:W-:-:S06]  /*0200*/  IMAD.HI.U32 R8, R5, R9, R4 ;  /* 0x0000000905087227 */ /* 0x000fcc00078e0004 */
[----:B------:R-:W-:Y:S02]  /*0210*/  IMAD.HI.U32 R5, R8, R7, RZ ;  /* 0x0000000708057227 */ /* 0x000fe400078e00ff */
[----:B------:R-:W0:Y:S02]  /*0220*/  LDC.64 R8, c[0x0][0x388] ;  /* 0x0000e200ff087b82 */ /* 0x000e240000000a00 */
[----:B------:R-:W-:-:S04]  /*0230*/  IMAD.MOV R0, RZ, RZ, -R5 ;  /* 0x000000ffff007224 */ /* 0x000fc800078e0a05 */
        /* <DEDUP_REMOVED lines=8> */
[C---:B------:R-:W-:Y:S02]  /*02c0*/  LOP3.LUT R4, R0.reuse, 0x3, RZ, 0xc0, !PT ;  /* 0x0000000300047812 */ /* 0x040fe400078ec0ff */
[----:B------:R-:W-:Y:S02]  /*02d0*/  ISETP.GE.U32.AND P2, PT, R0, 0x3, PT ;  /* 0x000000030000780c */ /* 0x000fe40003f46070 */
[----:B------:R-:W-:-:S13]  /*02e0*/  ISETP.NE.AND P0, PT, R4, 0x3, PT ;  /* 0x000000030400780c */ /* 0x000fda0003f05270 */
[----:B01----:R-:W-:Y:S05]  /*02f0*/  @!P0 BRA `(.L_x_43) ;  /* 0x0000000000788947 */ /* 0x003fea0003800000 */
[----:B------:R-:W0:Y:S01]  /*0300*/  LDC.64 R4, c[0x0][0x390] ;  /* 0x0000e400ff047b82 */ /* 0x000e220000000a00 */
[----:B------:R-:W-:-:S05]  /*0310*/  VIADD R0, R0, 0x1 ;  /* 0x0000000100007836 */ /* 0x000fca0000000000 */
[----:B------:R-:W-:Y:S02]  /*0320*/  LOP3.LUT R0, R0, 0x3, RZ, 0xc0, !PT ;  /* 0x0000000300007812 */ /* 0x000fe400078ec0ff */
[----:B------:R-:W1:Y:S02]  /*0330*/  LDC.64 R6, c[0x0][0x388] ;  /* 0x0000e200ff067b82 */ /* 0x000e640000000a00 */
[----:B------:R-:W-:-:S07]  /*0340*/  IADD3 R12, PT, PT, -R0, RZ, RZ ;  /* 0x000000ff000c7210 */ /* 0x000fce0007ffe1ff */
.L_x_44:
[----:B-12---:R-:W-:-:S05]  /*0350*/  IMAD.WIDE R14, R3, 0x4, R6 ;  /* 0x00000004030e7825 */ /* 0x006fca00078e0206 */
[----:B------:R-:W2:Y:S01]  /*0360*/  LDG.E.CONSTANT R13, desc[UR8][R14.64] ;  /* 0x000000080e0d7981 */ /* 0x000ea2000c1e9900 */
[----:B------:R-:W-:Y:S01]  /*0370*/  MOV R18, 0x3c80f082 ;  /* 0x3c80f08200127802 */ /* 0x000fe20000000f00 */
[----:B------:R-:W-:Y:S01]  /*0380*/  HFMA2 R17, -RZ, RZ, 1.875, 0 ;  /* 0x3f800000ff117431 */ /* 0x000fe200000001ff */
[----:B------:R-:W-:Y:S01]  /*0390*/  IADD3 R12, PT, PT, R12, 0x1, RZ ;  /* 0x000000010c0c7810 */ /* 0x000fe20007ffe0ff */
[C---:B--2---:R-:W-:Y:S01]  /*03a0*/  FMUL R0, |R13|.reuse, 2.8853900432586669922 ;  /* 0x4038aa3b0d007820 */ /* 0x044fe20000400200 */
[C---:B------:R-:W-:Y:S01]  /*03b0*/  FMUL R19, R13.reuse, R13 ;  /* 0x0000000d0d137220 */ /* 0x040fe20000400000 */
[C---:B------:R-:W-:Y:S02]  /*03c0*/  FSETP.GE.AND P1, PT, |R13|.reuse, 0.60000002384185791016, PT ;  /* 0x3f19999a0d00780b */ /* 0x040fe40003f26200 */
[----:B------:R-:W-:Y:S01]  /*03d0*/  FSETP.GE.AND P0, PT, |R13|, 9.010913848876953125, PT ;  /* 0x41102cb40d00780b */ /* 0x000fe20003f06200 */
[C---:B------:R-:W-:Y:S01]  /*03e0*/  FFMA R18, R19.reuse, R18, -0.052303962409496307373 ;  /* 0xbd563cae13127423 */ /* 0x040fe20000000012 */
[----:B------:R-:W1:Y:S03]  /*03f0*/  MUFU.EX2 R0, R0 ;  /* 0x0000000000007308 */ /* 0x000e660000000800 */
[----:B------:R-:W-:Y:S01]  /*0400*/  FFMA R18, R19, R18, 0.1331529766321182251 ;  /* 0x3e08594113127423 */ /* 0x000fe20000000012 */
[----:B-1----:R-:W-:-:S03]  /*0410*/  FADD R16, R0, 1 ;  /* 0x3f80000000107421 */ /* 0x002fc60000000000 */
[----:B------:R-:W-:-:S04]  /*0420*/  FFMA R0, R19, R18, -0.33332768082618713379 ;  /* 0xbeaaa9ed13007423 */ /* 0x000fc80000000012 */
[----:B------:R-:W-:Y:S01]  /*0430*/  FFMA R0, R19, R0, RZ ;  /* 0x0000000013007223 */ /* 0x000fe200000000ff */
[----:B------:R-:W1:Y:S02]  /*0440*/  MUFU.RCP R16, R16 ;  /* 0x0000001000107308 */ /* 0x000e640000001000 */
[----:B-1----:R-:W-:-:S05]  /*0450*/  FFMA R17, R16, -2, R17 ;  /* 0xc000000010117823 */ /* 0x002fca0000000011 */
[----:B------:R-:W-:Y:S02]  /*0460*/  FSEL R14, R17, 1, !P0 ;  /* 0x3f800000110e7808 */ /* 0x000fe40004000000 */
[----:B------:R-:W-:Y:S02]  /*0470*/  ISETP.NE.AND P0, PT, R12, RZ, PT ;  /* 0x000000ff0c00720c */ /* 0x000fe40003f05270 */
[----:B------:R-:W-:Y:S01]  /*0480*/  LOP3.LUT R17, R14, 0x80000000, R13, 0xb8, !PT ;  /* 0x800000000e117812 */ /* 0x000fe200078eb80d */
[----:B0-----:R-:W-:-:S04]  /*0490*/  IMAD.WIDE R14, R3, 0x4, R4 ;  /* 0x00000004030e7825 */ /* 0x001fc800078e0204 */
[----:B------:R-:W-:Y:S01]  /*04a0*/  @!P1 FFMA R17, R13, R0, R13 ;  /* 0x000000000d119223 */ /* 0x000fe2000000000d */
[----:B------:R-:W-:-:S04]  /*04b0*/  IMAD.IADD R3, R2, 0x1, R3 ;  /* 0x0000000102037824 */ /* 0x000fc800078e0203 */
[----:B------:R2:W-:Y:S01]  /*04c0*/  STG.E desc[UR8][R14.64], R17 ;  /* 0x000000110e007986 */ /* 0x0005e2000c101908 */
[----:B------:R-:W-:Y:S05]  /*04d0*/  @P0 BRA `(.L_x_44) ;  /* 0xfffffffc009c0947 */ /* 0x000fea000383ffff */
.L_x_43:
[----:B------:R-:W-:Y:S05]  /*04e0*/  BSYNC.RECONVERGENT B1 ;  /* 0x0000000000017941 */ /* 0x000fea0003800200 */
.L_x_42:
[----:B------:R-:W-:Y:S05]  /*04f0*/  @!P2 BRA `(.L_x_41) ;  /* 0x000000040044a947 */ /* 0x000fea0003800000 */
.L_x_45:
[----:B0-----:R-:W-:-:S05]  /*0500*/  IMAD.WIDE R6, R3, 0x4, R8 ;  /* 0x0000000403067825 */ /* 0x001fca00078e0208 */
[----:B--2---:R-:W2:Y:S01]  /*0510*/  LDG.E.CONSTANT R14, desc[UR8][R6.64] ;  /* 0x00000008060e7981 */ /* 0x004ea2000c1e9900 */
[----:B------:R-:W-:-:S05]  /*0520*/  IMAD.WIDE R4, R2, 0x4, R6 ;  /* 0x0000000402047825 */ /* 0x000fca00078e0206 */
[----:B------:R-:W3:Y:S01]  /*0530*/  LDG.E.CONSTANT R17, desc[UR8][R4.64] ;  /* 0x0000000804117981 */ /* 0x000ee2000c1e9900 */
[----:B------:R-:W-:-:S05]  /*0540*/  IMAD.WIDE R12, R2, 0x4, R4 ;  /* 0x00000004020c7825 */ /* 0x000fca00078e0204 */
[----:B------:R-:W4:Y:S01]  /*0550*/  LDG.E.CONSTANT R16, desc[UR8][R12.64] ;  /* 0x000000080c107981 */ /* 0x000f22000c1e9900 */
[----:B------:R-:W-:-:S05]  /*0560*/  IMAD.WIDE R18, R2, 0x4, R12 ;  /* 0x0000000402127825 */ /* 0x000fca00078e020c */
[----:B------:R0:W5:Y:S01]  /*0570*/  LDG.E.CONSTANT R15, desc[UR8][R18.64] ;  /* 0x00000008120f7981 */ /* 0x000162000c1e9900 */
[----:B------:R-:W-:Y:S01]  /*0580*/  MOV R21, 0x3c80f082 ;  /* 0x3c80f08200157802 */ /* 0x000fe20000000f00 */
[C---:B--2---:R-:W-:Y:S01]  /*0590*/  FMUL R20, |R14|.reuse, 2.8853900432586669922 ;  /* 0x4038aa3b0e147820 */ /* 0x044fe20000400200 */
[C---:B------:R-:W-:Y:S01]  /*05a0*/  FMUL R6, R14.reuse, R14 ;  /* 0x0000000e0e067220 */ /* 0x040fe20000400000 */
[C---:B------:R-:W-:Y:S02]  /*05b0*/  FSETP.GE.AND P6, PT, |R14|.reuse, 9.010913848876953125, PT ;  /* 0x41102cb40e00780b */ /* 0x040fe40003fc6200 */
[----:B------:R-:W-:Y:S01]  /*05c0*/  FSETP.GE.AND P0, PT, |R14|, 0.60000002384185791016, PT ;  /* 0x3f19999a0e00780b */ /* 0x000fe20003f06200 */
[C---:B0-----:R-:W-:Y:S01]  /*05d0*/  FFMA R19, R6.reuse, R21, -0.052303962409496307373 ;  /* 0xbd563cae06137423 */ /* 0x041fe20000000015 */
[----:B------:R-:W0:Y:S01]  /*05e0*/  MUFU.EX2 R20, R20 ;  /* 0x0000001400147308 */ /* 0x000e220000000800 */
[C---:B---3--:R-:W-:Y:S01]  /*05f0*/  FMUL R0, |R17|.reuse, 2.8853900432586669922 ;  /* 0x4038aa3b11007820 */ /* 0x048fe20000400200 */
[C---:B------:R-:W-:Y:S01]  /*0600*/  FMUL R5, R17.reuse, R17 ;  /* 0x0000001111057220 */ /* 0x040fe20000400000 */
[----:B------:R-:W-:Y:S01]  /*0610*/  FFMA R19, R6, R19, 0.1331529766321182251 ;  /* 0x3e08594106137423 */ /* 0x000fe20000000013 */
[----:B------:R-:W-:Y:S01]  /*0620*/  FSETP.GE.AND P2, PT, |R17|, 0.60000002384185791016, PT ;  /* 0x3f19999a1100780b */ /* 0x000fe20003f46200 */
[----:B----4-:R-:W-:-:S02]  /*0630*/  FMUL R4, |R16|, 2.8853900432586669922 ;  /* 0x4038aa3b10047820 */ /* 0x010fc40000400200 */
[----:B------:R-:W-:Y:S01]  /*0640*/  FFMA R25, R6, R19, -0.33332768082618713379 ;  /* 0xbeaaa9ed06197423 */ /* 0x000fe20000000013 */
[----:B------:R-:W1:Y:S01]  /*0650*/  MUFU.EX2 R0, R0 ;  /* 0x0000000000007308 */ /* 0x000e620000000800 */
[C---:B------:R-:W-:Y:S02]  /*0660*/  FSETP.GE.AND P4, PT, |R16|.reuse, 0.60000002384185791016, PT ;  /* 0x3f19999a1000780b */ /* 0x040fe40003f86200 */
[----:B------:R-:W-:Y:S01]  /*0670*/  FSETP.GE.AND P1, PT, |R17|, 9.010913848876953125, PT ;  /* 0x41102cb41100780b */ /* 0x000fe20003f26200 */
[C---:B-----5:R-:W-:Y:S01]  /*0680*/  FMUL R12, |R15|.reuse, 2.8853900432586669922 ;  /* 0x4038aa3b0f0c7820 */ /* 0x060fe20000400200 */
[----:B------:R-:W-:Y:S02]  /*0690*/  FSETP.GE.AND P3, PT, |R16|, 9.010913848876953125, PT ;  /* 0x41102cb41000780b */ /* 0x000fe40003f66200 */
[----:B------:R-:W-:Y:S01]  /*06a0*/  FSETP.GE.AND P5, PT, |R15|, 9.010913848876953125, PT ;  /* 0x41102cb40f00780b */ /* 0x000fe20003fa6200 */
[----:B------:R-:W2:Y:S01]  /*06b0*/  MUFU.EX2 R4, R4 ;  /* 0x0000000400047308 */ /* 0x000ea20000000800 */
[----:B0-----:R-:W-:-:S07]  /*06c0*/  FADD R7, R20, 1 ;  /* 0x3f80000014077421 */ /* 0x001fce0000000000 */
[----:B------:R-:W0:Y:S01]  /*06d0*/  MUFU.EX2 R12, R12 ;  /* 0x0000000c000c7308 */ /* 0x000e220000000800 */
[----:B-1----:R-:W-:Y:S01]  /*06e0*/  FADD R13, R0, 1 ;  /* 0x3f800000000d7421 */ /* 0x002fe20000000000 */
[----:B------:R-:W-:-:S04]  /*06f0*/  FFMA R0, R5, R21, -0.052303962409496307373 ;  /* 0xbd563cae05007423 */ /* 0x000fc80000000015 */
[----:B------:R-:W-:Y:S01]  /*0700*/  FFMA R18, R5, R0, 0.1331529766321182251 ;  /* 0x3e08594105127423 */ /* 0x000fe20000000000 */
[----:B------:R-:W-:Y:S01]  /*0710*/  FMUL R0, R15, R15 ;  /* 0x0000000f0f007220 */ /* 0x000fe20000400000 */
[----:B------:R-:W1:Y:S01]  /*0720*/  MUFU.RCP R7, R7 ;  /* 0x0000000700077308 */ /* 0x000e620000001000 */
[----:B--2---:R-:W-:Y:S01]  /*0730*/  FADD R20, R4, 1 ;  /* 0x3f80000004147421 */ /* 0x004fe20000000000 */
[----:B------:R-:W-:Y:S01]  /*0740*/  FMUL R4, R16, R16 ;  /* 0x0000001010047220 */ /* 0x000fe20000400000 */
[----:B------:R-:W-:-:S03]  /*0750*/  FFMA R18, R5, R18, -0.33332768082618713379 ;  /* 0xbeaaa9ed05127423 */ /* 0x000fc60000000012 */
[----:B------:R-:W-:Y:S01]  /*0760*/  FFMA R19, R4, R21, -0.052303962409496307373 ;  /* 0xbd563cae04137423 */ /* 0x000fe20000000015 */
[----:B------:R-:W-:Y:S01]  /*0770*/  FFMA R18, R5, R18, RZ ;  /* 0x0000001205127223 */ /* 0x000fe200000000ff */
[----:B------:R-:W2:Y:S01]  /*0780*/  MUFU.RCP R13, R13 ;  /* 0x0000000d000d7308 */ /* 0x000ea20000001000 */
[----:B0-----:R-:W-:Y:S01]  /*0790*/  FADD R12, R12, 1 ;  /* 0x3f8000000c0c7421 */ /* 0x001fe20000000000 */
[----:B------:R-:W-:Y:S01]  /*07a0*/  FFMA R23, R4, R19, 0.1331529766321182251 ;  /* 0x3e08594104177423 */ /* 0x000fe20000000013 */
[----:B------:R-:W-:Y:S01]  /*07b0*/  FFMA R19, R6, R25, RZ ;  /* 0x0000001906137223 */ /* 0x000fe200000000ff */
[----:B------:R-:W-:Y:S02]  /*07c0*/  HFMA2 R6, -RZ, RZ, 1.875, 0 ;  /* 0x3f800000ff067431 */ /* 0x000fe400000001ff */
[----:B------:R-:W-:Y:S01]  /*07d0*/  FFMA R25, R0, R21, -0.052303962409496307373 ;  /* 0xbd563cae00197423 */ /* 0x000fe20000000015 */
[----:B------:R-:W-:Y:S01]  /*07e0*/  FFMA R21, R4, R23, -0.33332768082618713379 ;  /* 0xbeaaa9ed04157423 */ /* 0x000fe20000000017 */
[----:B------:R-:W0:Y:S02]  /*07f0*/  MUFU.RCP R20, R20 ;  /* 0x0000001400147308 */ /* 0x000e240000001000 */
[----:B------:R-:W-:Y:S01]  /*0800*/  FFMA R25, R0, R25, 0.1331529766321182251 ;  /* 0x3e08594100197423 */ /* 0x000fe20000000019 */
[----:B------:R-:W-:Y:S01]  /*0810*/  FFMA R21, R4, R21, RZ ;  /* 0x0000001504157223 */ /* 0x000fe200000000ff */
[----:B------:R-:W-:Y:S01]  /*0820*/  IMAD.WIDE R4, R3, 0x4, R10 ;  /* 0x0000000403047825 */ /* 0x000fe200078e020a */
[----:B------:R-:W-:-:S03]  /*0830*/  LEA R3, R2, R3, 0x2 ;  /* 0x0000000302037211 */ /* 0x000fc600078e10ff */
[C---:B------:R-:W-:Y:S01]  /*0840*/  FFMA R25, R0.reuse, R25, -0.33332768082618713379 ;  /* 0xbeaaa9ed00197423 */ /* 0x040fe20000000019 */
[--C-:B-1----:R-:W-:Y:S01]  /*0850*/  FFMA R24, R7, -2, R6.reuse ;  /* 0xc000000007187823 */ /* 0x102fe20000000006 */
[----:B------:R-:W1:Y:S01]  /*0860*/  MUFU.RCP R12, R12 ;  /* 0x0000000c000c7308 */ /* 0x000e620000001000 */
[--C-:B--2---:R-:W-:Y:S01]  /*0870*/  FFMA R22, R13, -2, R6.reuse ;  /* 0xc00000000d167823 */ /* 0x104fe20000000006 */
[----:B------:R-:W-:Y:S02]  /*0880*/  FFMA R0, R0, R25, RZ ;  /* 0x0000001900007223 */ /* 0x000fe400000000ff */
[----:B------:R-:W-:Y:S02]  /*0890*/  FSEL R27, R24, 1, !P6 ;  /* 0x3f800000181b7808 */ /* 0x000fe40007000000 */
[----:B------:R-:W-:Y:S02]  /*08a0*/  FSETP.GE.AND P6, PT, |R15|, 0.60000002384185791016, PT ;  /* 0x3f19999a0f00780b */ /* 0x000fe40003fc6200 */
[----:B------:R-:W-:Y:S01]  /*08b0*/  FSEL R22, R22, 1, !P1 ;  /* 0x3f80000016167808 */ /* 0x000fe20004800000 */
[----:B0-----:R-:W-:Y:S01]  /*08c0*/  FFMA R20, R20, -2, R6 ;  /* 0xc000000014147823 */ /* 0x001fe20000000006 */
[--C-:B------:R-:W-:Y:S01]  /*08d0*/  LOP3.LUT R29, R27, 0x80000000, R14.reuse, 0xb8, !PT ;  /* 0x800000001b1d7812 */ /* 0x100fe200078eb80e */
[----:B------:R-:W-:Y:S01]  /*08e0*/  @!P0 FFMA R29, R14, R19, R14 ;  /* 0x000000130e1d8223 */ /* 0x000fe2000000000e */
[----:B------:R-:W-:-:S02]  /*08f0*/  ISETP.GE.AND P0, PT, R3, UR5, PT ;  /* 0x0000000503007c0c */ /* 0x000fc4000bf06270 */
[----:B------:R-:W-:Y:S02]  /*0900*/  FSEL R25, R20, 1, !P3 ;  /* 0x3f80000014197808 */ /* 0x000fe40005800000 */
[----:B------:R0:W-:Y:S01]  /*0910*/  STG.E desc[UR8][R4.64], R29 ;  /* 0x0000001d04007986 */ /* 0x0001e2000c101908 */
[----:B-1----:R-:W-:Y:S01]  /*0920*/  FFMA R23, R12, -2, R6 ;  /* 0xc00000000c177823 */ /* 0x002fe20000000006 */
[----:B------:R-:W-:Y:S01]  /*0930*/  IMAD.WIDE R6, R2, 0x4, R4 ;  /* 0x0000000402067825 */ /* 0x000fe200078e0204 */
[----:B------:R-:W-:-:S03]  /*0940*/  LOP3.LUT R25, R25, 0x80000000, R16, 0xb8, !PT ;  /* 0x8000000019197812 */ /* 0x000fc600078eb810 */
[----:B------:R-:W-:Y:S01]  /*0950*/  @!P4 FFMA R25, R16, R21, R16 ;  /* 0x000000151019c223 */ /* 0x000fe20000000010 */
[----:B------:R-:W-:Y:S01]  /*0960*/  FSEL R20, R23, 1, !P5 ;  /* 0x3f80000017147808 */ /* 0x000fe20006800000 */
[----:B------:R-:W-:Y:S01]  /*0970*/  IMAD.WIDE R12, R2, 0x4, R6 ;  /* 0x00000004020c7825 */ /* 0x000fe200078e0206 */
[----:B------:R-:W-:-:S03]  /*0980*/  LOP3.LUT R23, R22, 0x80000000, R17, 0xb8, !PT ;  /* 0x8000000016177812 */ /* 0x000fc600078eb811 */
[----:B------:R-:W-:Y:S01]  /*0990*/  @!P2 FFMA R23, R17, R18, R17 ;  /* 0x000000121117a223 */ /* 0x000fe20000000011 */
[--C-:B------:R-:W-:Y:S01]  /*09a0*/  LOP3.LUT R27, R20, 0x80000000, R15.reuse, 0xb8, !PT ;  /* 0x80000000141b7812 */ /* 0x100fe200078eb80f */
[----:B------:R-:W-:Y:S01]  /*09b0*/  @!P6 FFMA R27, R15, R0, R15 ;  /* 0x000000000f1be223 */ /* 0x000fe2000000000f */
[----:B------:R-:W-:Y:S02]  /*09c0*/  IMAD.WIDE R14, R2, 0x4, R12 ;  /* 0x00000004020e7825 */ /* 0x000fe400078e020c */
[----:B------:R0:W-:Y:S04]  /*09d0*/  STG.E desc[UR8][R6.64], R23 ;  /* 0x0000001706007986 */ /* 0x0001e8000c101908 */
[----:B------:R0:W-:Y:S04]  /*09e0*/  STG.E desc[UR8][R12.64], R25 ;  /* 0x000000190c007986 */ /* 0x0001e8000c101908 */
[----:B------:R0:W-:Y:S01]  /*09f0*/  STG.E desc[UR8][R14.64], R27 ;  /* 0x0000001b0e007986 */ /* 0x0001e2000c101908 */
[----:B------:R-:W-:Y:S05]  /*0a00*/  @!P0 BRA `(.L_x_45) ;  /* 0xfffffff800bc8947 */ /* 0x000fea000383ffff */
.L_x_41:
[----:B------:R-:W-:Y:S05]  /*0a10*/  BSYNC.RECONVERGENT B0 ;  /* 0x0000000000007941 */ /* 0x000fea0003800200 */
.L_x_40:
[----:B------:R-:W-:-:S13]  /*0a20*/  ISETP.GE.AND P0, PT, R3, UR4, PT ;  /* 0x0000000403007c0c */ /* 0x000fda000bf06270 */
[----:B------:R-:W-:Y:S05]  /*0a30*/  @P0 EXIT ;  /* 0x000000000000094d */ /* 0x000fea0003800000 */
[----:B------:R-:W1:Y:S01]  /*0a40*/  I2F.U32.RP R8, R2 ;  /* 0x0000000200087306 */ /* 0x000e620000209000 */
[C---:B0-----:R-:W-:Y:S01]  /*0a50*/  IADD3 R6, PT, PT, R2.reuse, R3, RZ ;  /* 0x0000000302067210 */ /* 0x041fe20007ffe0ff */
[----:B------:R-:W-:Y:S01]  /*0a60*/  IMAD.MOV R9, RZ, RZ, -R2 ;  /* 0x000000ffff097224 */ /* 0x000fe200078e0a02 */
[----:B------:R-:W-:Y:S01]  /*0a70*/  ISETP.NE.U32.AND P2, PT, R2, RZ, PT ;  /* 0x000000ff0200720c */ /* 0x000fe20003f45070 */
[----:B------:R-:W-:Y:S01]  /*0a80*/  BSSY.RECONVERGENT B0, `(.L_x_46) ;  /* 0x000003d000007945 */ /* 0x000fe20003800200 */
[C---:B------:R-:W-:Y:S02]  /*0a90*/  ISETP.GE.AND P0, PT, R6.reuse, UR4, PT ;  /* 0x0000000406007c0c */ /* 0x040fe4000bf06270 */
[----:B------:R-:W-:Y:S02]  /*0aa0*/  VIMNMX R0, PT, PT, R6, UR4, !PT ;  /* 0x0000000406007c48 */ /* 0x000fe4000ffe0100 */
[----:B------:R-:W-:Y:S01]  /*0ab0*/  SEL R7, RZ, 0x1, P0 ;  /* 0x00000001ff077807 */ /* 0x000fe20000000000 */
[----:B-1----:R-:W0:Y:S02]  /*0ac0*/  MUFU.RCP R8, R8 ;  /* 0x0000000800087308 */ /* 0x002e240000001000 */
[----:B0-----:R-:W-:-:S06]  /*0ad0*/  IADD3 R4, PT, PT, R8, 0xffffffe, RZ ;  /* 0x0ffffffe08047810 */ /* 0x001fcc0007ffe0ff */
[----:B------:R0:W1:Y:S02]  /*0ae0*/  F2I.FTZ.U32.TRUNC.NTZ R5, R4 ;  /* 0x0000000400057305 */ /* 0x000064000021f000 */
[----:B0-----:R-:W-:Y:S01]  /*0af0*/  MOV R4, RZ ;  /* 0x000000ff00047202 */ /* 0x001fe20000000f00 */
[----:B-1----:R-:W-:-:S04]  /*0b00*/  IMAD R9, R9, R5, RZ ;  /* 0x0000000509097224 */ /* 0x002fc800078e02ff */
[----:B------:R-:W-:Y:S01]  /*0b10*/  IMAD.HI.U32 R18, R5, R9, R4 ;  /* 0x0000000905127227 */ /* 0x000fe200078e0004 */
[----:B------:R-:W-:-:S05]  /*0b20*/  IADD3 R5, PT, PT, R0, -R6, -R7 ;  /* 0x8000000600057210 */ /* 0x000fca0007ffe807 */
[----:B------:R-:W-:-:S05]  /*0b30*/  IMAD.HI.U32 R18, R18, R5, RZ ;  /* 0x0000000512127227 */ /* 0x000fca00078e00ff */
[----:B------:R-:W-:-:S05]  /*0b40*/  IADD3 R0, PT, PT, -R18, RZ, RZ ;  /* 0x000000ff12007210 */ /* 0x000fca0007ffe1ff */
[----:B------:R-:W-:-:S05]  /*0b50*/  IMAD R5, R2, R0, R5 ;  /* 0x0000000002057224 */ /* 0x000fca00078e0205 */
[----:B------:R-:W-:-:S13]  /*0b60*/  ISETP.GE.U32.AND P0, PT, R5, R2, PT ;  /* 0x000000020500720c */ /* 0x000fda0003f06070 */
[----:B------:R-:W-:Y:S01]  /*0b70*/  @P0 IADD3 R5, PT, PT, -R2, R5, RZ ;  /* 0x0000000502050210 */ /* 0x000fe20007ffe1ff */
[----:B------:R-:W-:-:S03]  /*0b80*/  @P0 VIADD R18, R18, 0x1 ;  /* 0x0000000112120836 */ /* 0x000fc60000000000 */
        /* <DEDUP_REMOVED lines=10> */
[----:B--2---:R-:W1:Y:S01]  /*0c30*/  LDC.64 R14, c[0x0][0x388] ;  /* 0x0000e200ff0e7b82 */ /* 0x004e620000000a00 */
[----:B------:R-:W-:-:S07]  /*0c40*/  IADD3 R19, PT, PT, -R0, RZ, RZ ;  /* 0x000000ff00137210 */ /* 0x000fce0007ffe1ff */
.L_x_51:
[----:B-1----:R-:W-:-:S06]  /*0c50*/  IMAD.WIDE R4, R3, 0x4, R14 ;  /* 0x0000000403047825 */ /* 0x002fcc00078e020e */
[----:B------:R-:W2:Y:S01]  /*0c60*/  LDG.E.CONSTANT R4, desc[UR8][R4.64] ;  /* 0x0000000804047981 */ /* 0x000ea2000c1e9900 */
[----:B------:R-:W-:Y:S02]  /*0c70*/  HFMA2 R9, -RZ, RZ, 3.7421875, 0 ;  /* 0x437c0000ff097431 */ /* 0x000fe400000001ff */
[----:B---3--:R-:W-:Y:S01]  /*0c80*/  IMAD.MOV.U32 R7, RZ, RZ, 0x3bbb989d ;  /* 0x3bbb989dff077424 */ /* 0x008fe200078e00ff */
[----:B------:R-:W-:Y:S01]  /*0c90*/  IADD3 R19, PT, PT, R19, 0x1, RZ ;  /* 0x0000000113137810 */ /* 0x000fe20007ffe0ff */
[----:B------:R-:W-:Y:S01]  /*0ca0*/  BSSY.RECONVERGENT B1, `(.L_x_48) ;  /* 0x0000017000017945 */ /* 0x000fe20003800200 */
[----:B0-----:R-:W-:Y:S02]  /*0cb0*/  IMAD.WIDE R16, R3, 0x4, R12 ;  /* 0x0000000403107825 */ /* 0x001fe400078e020c */
[----:B------:R-:W-:Y:S02]  /*0cc0*/  ISETP.NE.AND P3, PT, R19, RZ, PT ;  /* 0x000000ff1300720c */ /* 0x000fe40003f65270 */
[----:B--2---:R-:W-:-:S04]  /*0cd0*/  FFMA.SAT R0, R4, -R7, 0.5 ;  /* 0x3f00000004007423 */ /* 0x004fc80000002807 */
        /* <DEDUP_REMOVED lines=11> */
[----:B------:R-:W-:Y:S01]  /*0d90*/  IMAD.MOV.U32 R0, RZ, RZ, R6 ;  /* 0x000000ffff007224 */ /* 0x000fe200078e0006 */
[----:B------:R-:W-:-:S07]  /*0da0*/  MOV R4, 0xdc0 ;  /* 0x00000dc000047802 */ /* 0x000fce0000000f00 */
[----:B------:R-:W-:Y:S05]  /*0db0*/  CALL.REL.NOINC `($__internal_1_$__cuda_sm20_rcp_rn_f32_slowpath) ;  /* 0x0000000800087944 */ /* 0x000fea0003c00000 */
[----:B------:R-:W-:Y:S05]  /*0dc0*/  BRA `(.L_x_50) ;  /* 0x0000000000107947 */ /* 0x000fea0003800000 */
.L_x_49:
[----:B------:R-:W0:Y:S02]  /*0dd0*/  MUFU.RCP R7, R6 ;  /* 0x0000000600077308 */ /* 0x000e240000001000 */
[----:B0-----:R-:W-:-:S04]  /*0de0*/  FFMA R0, R6, R7, -1 ;  /* 0xbf80000006007423 */ /* 0x001fc80000000007 */
[----:B------:R-:W-:-:S04]  /*0df0*/  FADD.FTZ R0, -R0, -RZ ;  /* 0x800000ff00007221 */ /* 0x000fc80000010100 */
[----:B------:R-:W-:-:S07]  /*0e00*/  FFMA R7, R7, R0, R7 ;  /* 0x0000000007077223 */ /* 0x000fce0000000007 */
.L_x_50:
[----:B------:R-:W-:Y:S05]  /*0e10*/  BSYNC.RECONVERGENT B1 ;  /* 0x0000000000017941 */ /* 0x000fea0003800200 */
.L_x_48:
[----:B------:R3:W-:Y:S01]  /*0e20*/  STG.E desc[UR8][R16.64], R7 ;  /* 0x0000000710007986 */ /* 0x0007e2000c101908 */
[----:B------:R-:W-:Y:S01]  /*0e30*/  IADD3 R3, PT, PT, R2, R3, RZ ;  /* 0x0000000302037210 */ /* 0x000fe20007ffe0ff */
[----:B------:R-:W-:Y:S06]  /*0e40*/  @P3 BRA `(.L_x_51) ;  /* 0xfffffffc00803947 */ /* 0x000fec000383ffff */
.L_x_47:
[----:B------:R-:W-:Y:S05]  /*0e50*/  BSYNC.RECONVERGENT B0 ;  /* 0x0000000000007941 */ /* 0x000fea0003800200 */
.L_x_46:
[----:B--2---:R-:W0:Y:S01]  /*0e60*/  LDC.64 R14, c[0x0][0x390] ;  /* 0x0000e400ff0e7b82 */ /* 0x004e220000000a00 */
[----:B------:R-:W-:-:S07]  /*0e70*/  ISETP.GE.U32.AND P0, PT, R18, 0x3, PT ;  /* 0x000000031200780c */ /* 0x000fce0003f06070 */
[----:B------:R-:W1:Y:S06]  /*0e80*/  LDC.64 R12, c[0x0][0x388] ;  /* 0x0000e200ff0c7b82 */ /* 0x000e6c0000000a00 */
[----:B------:R-:W-:Y:S05]  /*0e90*/  @!P0 EXIT ;  /* 0x000000000000894d */ /* 0x000fea0003800000 */
.L_x_64:
[----:B-1----:R-:W-:-:S05]  /*0ea0*/  IMAD.WIDE R18, R3, 0x4, R12 ;  /* 0x0000000403127825 */ /* 0x002fca00078e020c */
[----:B------:R-:W2:Y:S01]  /*0eb0*/  LDG.E.CONSTANT R0, desc[UR8][R18.64] ;  /* 0x0000000812007981 */ /* 0x000ea2000c1e9900 */
[----:B---3--:R-:W-:Y:S01]  /*0ec0*/  HFMA2 R7, -RZ, RZ, 3.7421875, 0 ;  /* 0x437c0000ff077431 */ /* 0x008fe200000001ff */
[----:B------:R-:W-:Y:S01]  /*0ed0*/  MOV R5, 0x3bbb989d ;  /* 0x3bbb989d00057802 */ /* 0x000fe20000000f00 */
[----:B------:R-:W-:Y:S04]  /*0ee0*/  BSSY.RECONVERGENT B0, `(.L_x_52) ;  /* 0x0000015000007945 */ /* 0x000fe80003800200 */
[----:B--2---:R-:W-:-:S04]  /*0ef0*/  FFMA.SAT R4, R0, -R5, 0.5 ;  /* 0x3f00000000047423 */ /* 0x004fc80000002805 */
[----:B------:R-:W-:-:S04]  /*0f00*/  FFMA.RM R4, R4, R7, 12582913 ;  /* 0x4b40000104047423 */ /* 0x000fc80000004007 */
[C---:B------:R-:W-:Y:S01]  /*0f10*/  FADD R5, R4.reuse, -12583039 ;  /* 0xcb40007f04057421 */ /* 0x040fe20000000000 */
[----:B------:R-:W-:-:S03]  /*0f20*/  SHF.L.U32 R4, R4, 0x17, RZ ;  /* 0x0000001704047819 */ /* 0x000fc600000006ff */
[----:B------:R-:W-:-:S04]  /*0f30*/  FFMA R5, R0, -1.4426950216293334961, -R5 ;  /* 0xbfb8aa3b00057823 */ /* 0x000fc80000000805 */
[----:B------:R-:W-:-:S06]  /*0f40*/  FFMA R5, R0, -1.925963033500011079e-08, R5 ;  /* 0xb2a5706000057823 */ /* 0x000fcc0000000005 */
[----:B------:R-:W1:Y:S02]  /*0f50*/  MUFU.EX2 R5, R5 ;  /* 0x0000000500057308 */ /* 0x000e640000000800 */
[----:B-1----:R-:W-:-:S04]  /*0f60*/  FFMA R4, R4, R5, 1 ;  /* 0x3f80000004047423 */ /* 0x002fc80000000005 */
[----:B------:R-:W-:-:S05]  /*0f70*/  VIADD R0, R4, 0x1800000 ;  /* 0x0180000004007836 */ /* 0x000fca0000000000 */
[----:B------:R-:W-:-:S04]  /*0f80*/  LOP3.LUT R0, R0, 0x7f800000, RZ, 0xc0, !PT ;  /* 0x7f80000000007812 */ /* 0x000fc800078ec0ff */
[----:B------:R-:W-:-:S13]  /*0f90*/  ISETP.GT.U32.AND P0, PT, R0, 0x1ffffff, PT ;  /* 0x01ffffff0000780c */ /* 0x000fda0003f04070 */
[----:B------:R-:W-:Y:S05]  /*0fa0*/  @P0 BRA `(.L_x_53) ;  /* 0x0000000000100947 */ /* 0x000fea0003800000 */
[----:B------:R-:W-:Y:S02]  /*0fb0*/  MOV R0, R4 ;  /* 0x0000000400007202 */ /* 0x000fe40000000f00 */
[----:B------:R-:W-:-:S07]  /*0fc0*/  MOV R4, 0xfe0 ;  /* 0x00000fe000047802 */ /* 0x000fce0000000f00 */
[----:B0-----:R-:W-:Y:S05]  /*0fd0*/  CALL.REL.NOINC `($__internal_1_$__cuda_sm20_rcp_rn_f32_slowpath) ;  /* 0x0000000400807944 */ /* 0x001fea0003c00000 */
[----:B------:R-:W-:Y:S05]  /*0fe0*/  BRA `(.L_x_54) ;  /* 0x0000000000107947 */ /* 0x000fea0003800000 */
.L_x_53:
[----:B------:R-:W1:Y:S02]  /*0ff0*/  MUFU.RCP R7, R4 ;  /* 0x0000000400077308 */ /* 0x000e640000001000 */
[----:B-1----:R-:W-:-:S04]  /*1000*/  FFMA R0, R4, R7, -1 ;  /* 0xbf80000004007423 */ /* 0x002fc80000000007 */
[----:B------:R-:W-:-:S04]  /*1010*/  FADD.FTZ R0, -R0, -RZ ;  /* 0x800000ff00007221 */ /* 0x000fc80000010100 */
[----:B------:R-:W-:-:S07]  /*1020*/  FFMA R7, R7, R0, R7 ;  /* 0x0000000007077223 */ /* 0x000fce0000000007 */
.L_x_54:
[----:B------:R-:W-:Y:S05]  /*1030*/  BSYNC.RECONVERGENT B0 ;  /* 0x0000000000007941 */ /* 0x000fea0003800200 */
.L_x_52:
[----:B------:R-:W-:-:S05]  /*1040*/  IMAD.WIDE R18, R2, 0x4, R18 ;  /* 0x0000000402127825 */ /* 0x000fca00078e0212 */
[----:B------:R-:W2:Y:S01]  /*1050*/  LDG.E.CONSTANT R0, desc[UR8][R18.64] ;  /* 0x0000000812007981 */ /* 0x000ea2000c1e9900 */
[----:B------:R-:W-:Y:S01]  /*1060*/  HFMA2 R9, -RZ, RZ, 3.7421875, 0 ;  /* 0x437c0000ff097431 */ /* 0x000fe200000001ff */
[----:B------:R-:W-:Y:S01]  /*1070*/  MOV R5, 0x3bbb989d ;  /* 0x3bbb989d00057802 */ /* 0x000fe20000000f00 */
[----:B0-----:R-:W-:Y:S01]  /*1080*/  IMAD.WIDE R16, R3, 0x4, R14 ;  /* 0x0000000403107825 */ /* 0x001fe200078e020e */
[----:B------:R-:W-:Y:S04]  /*1090*/  BSSY.RECONVERGENT B0, `(.L_x_55) ;  /* 0x0000016000007945 */ /* 0x000fe80003800200 */
[----:B------:R0:W-:Y:S01]  /*10a0*/  STG.E desc[UR8][R16.64], R7 ;  /* 0x0000000710007986 */ /* 0x0001e2000c101908 */
        /* <DEDUP_REMOVED lines=11> */
[----:B0-----:R-:W-:Y:S05]  /*1160*/  @P0 BRA `(.L_x_56) ;  /* 0x0000000000100947 */ /* 0x001fea0003800000 */
[----:B------:R-:W-:Y:S02]  /*1170*/  MOV R0, R4 ;  /* 0x0000000400007202 */ /* 0x000fe40000000f00 */
[----:B------:R-:W-:-:S07]  /*1180*/  MOV R4, 0x11a0 ;  /* 0x000011a000047802 */ /* 0x000fce0000000f00 */
[----:B------:R-:W-:Y:S05]  /*1190*/  CALL.REL.NOINC `($__internal_1_$__cuda_sm20_rcp_rn_f32_slowpath) ;  /* 0x0000000400107944 */ /* 0x000fea0003c00000 */
[----:B------:R-:W-:Y:S05]  /*11a0*/  BRA `(.L_x_57) ;  /* 0x0000000000107947 */ /* 0x000fea0003800000 */
.L_x_56:
[----:B------:R-:W0:Y:S02]  /*11b0*/  MUFU.RCP R7, R4 ;  /* 0x0000000400077308 */ /* 0x000e240000001000 */
[----:B0-----:R-:W-:-:S04]  /*11c0*/  FFMA R0, R4, R7, -1 ;  /* 0xbf80000004007423 */ /* 0x001fc80000000007 */
[----:B------:R-:W-:-:S04]  /*11d0*/  FADD.FTZ R0, -R0, -RZ ;  /* 0x800000ff00007221 */ /* 0x000fc80000010100 */
[----:B------:R-:W-:-:S07]  /*11e0*/  FFMA R7, R7, R0, R7 ;  /* 0x0000000007077223 */ /* 0x000fce0000000007 */
.L_x_57:
[----:B------:R-:W-:Y:S05]  /*11f0*/  BSYNC.RECONVERGENT B0 ;  /* 0x0000000000007941 */ /* 0x000fea0003800200 */
.L_x_55:
[----:B------:R-:W-:-:S05]  /*1200*/  IMAD.WIDE R18, R2, 0x4, R18 ;  /* 0x0000000402127825 */ /* 0x000fca00078e0212 */
[----:B------:R-:W2:Y:S01]  /*1210*/  LDG.E.CONSTANT R0, desc[UR8][R18.64] ;  /* 0x0000000812007981 */ /* 0x000ea2000c1e9900 */
[----:B------:R-:W-:Y:S01]  /*1220*/  HFMA2 R9, -RZ, RZ, 3.7421875, 0 ;  /* 0x437c0000ff097431 */ /* 0x000fe200000001ff */
[----:B------:R-:W-:Y:S01]  /*1230*/  MOV R5, 0x3bbb989d ;  /* 0x3bbb989d00057802 */ /* 0x000fe20000000f00 */
[----:B------:R-:W-:Y:S01]  /*1240*/  IMAD.WIDE R16, R2, 0x4, R16 ;  /* 0x0000000402107825 */ /* 0x000fe200078e0210 */
        /* <DEDUP_REMOVED lines=18> */
.L_x_59:
[----:B------:R-:W0:Y:S02]  /*1370*/  MUFU.RCP R7, R4 ;  /* 0x0000000400077308 */ /* 0x000e240000001000 */
[----:B0-----:R-:W-:-:S04]  /*1380*/  FFMA R0, R4, R7, -1 ;  /* 0xbf80000004007423 */ /* 0x001fc80000000007 */
[----:B------:R-:W-:-:S04]  /*1390*/  FADD.FTZ R0, -R0, -RZ ;  /* 0x800000ff00007221 */ /* 0x000fc80000010100 */
[----:B------:R-:W-:-:S07]  /*13a0*/  FFMA R7, R7, R0, R7 ;  /* 0x0000000007077223 */ /* 0x000fce0000000007 */
.L_x_60:
[----:B------:R-:W-:Y:S05]  /*13b0*/  BSYNC.RECONVERGENT B0 ;  /* 0x0000000000007941 */ /* 0x000fea0003800200 */
.L_x_58:
[----:B------:R-:W-:-:S06]  /*13c0*/  IMAD.WIDE R18, R2, 0x4, R18 ;  /* 0x0000000402127825 */ /* 0x000fcc00078e0212 */
        /* <DEDUP_REMOVED lines=13> */
[----:B-1----:R-:W-:-:S05]  /*14a0*/  FFMA R4, R0, R5, 1 ;  /* 0x3f80000000047423 */ /* 0x002fca0000000005 */
[----:B------:R-:W-:-:S04]  /*14b0*/  IADD3 R0, PT, PT, R4, 0x1800000, RZ ;  /* 0x0180000004007810 */ /* 0x000fc80007ffe0ff */
[----:B------:R-:W-:-:S04]  /*14c0*/  LOP3.LUT R0, R0, 0x7f800000, RZ, 0xc0, !PT ;  /* 0x7f80000000007812 */ /* 0x000fc800078ec0ff */
[----:B------:R-:W-:-:S13]  /*14d0*/  ISETP.GT.U32.AND P0, PT, R0, 0x1ffffff, PT ;  /* 0x01ffffff0000780c */ /* 0x000fda0003f04070 */
[----:B0-----:R-:W-:Y:S05]  /*14e0*/  @P0 BRA `(.L_x_62) ;  /* 0x0000000000100947 */ /* 0x001fea0003800000 */
[----:B------:R-:W-:Y:S01]  /*14f0*/  IMAD.MOV.U32 R0, RZ, RZ, R4 ;  /* 0x000000ffff007224 */ /* 0x000fe200078e0004 */
[----:B------:R-:W-:-:S07]  /*1500*/  MOV R4, 0x1520 ;  /* 0x0000152000047802 */ /* 0x000fce0000000f00 */
[----:B------:R-:W-:Y:S05]  /*1510*/  CALL.REL.NOINC `($__internal_1_$__cuda_sm20_rcp_rn_f32_slowpath) ;  /* 0x0000000000307944 */ /* 0x000fea0003c00000 */
[----:B------:R-:W-:Y:S05]  /*1520*/  BRA `(.L_x_63) ;  /* 0x0000000000107947 */ /* 0x000fea0003800000 */
.L_x_62:
[----:B------:R-:W0:Y:S02]  /*1530*/  MUFU.RCP R7, R4 ;  /* 0x0000000400077308 */ /* 0x000e240000001000 */
[----:B0-----:R-:W-:-:S04]  /*1540*/  FFMA R0, R4, R7, -1 ;  /* 0xbf80000004007423 */ /* 0x001fc80000000007 */
[----:B------:R-:W-:-:S04]  /*1550*/  FADD.FTZ R0, -R0, -RZ ;  /* 0x800000ff00007221 */ /* 0x000fc80000010100 */
[----:B------:R-:W-:-:S07]  /*1560*/  FFMA R7, R7, R0, R7 ;  /* 0x0000000007077223 */ /* 0x000fce0000000007 */
.L_x_63:
[----:B------:R-:W-:Y:S05]  /*1570*/  BSYNC.RECONVERGENT B0 ;  /* 0x0000000000007941 */ /* 0x000fea0003800200 */
.L_x_61:
[C---:B------:R-:W-:Y:S01]  /*1580*/  IMAD.WIDE R16, R2.reuse, 0x4, R16 ;  /* 0x0000000402107825 */ /* 0x040fe200078e0210 */
[----:B------:R-:W-:-:S04]  /*1590*/  LEA R3, R2, R3, 0x2 ;  /* 0x0000000302037211 */ /* 0x000fc800078e10ff */
[----:B------:R2:W-:Y:S01]  /*15a0*/  STG.E desc[UR8][R16.64], R7 ;  /* 0x0000000710007986 */ /* 0x0005e2000c101908 */
[----:B------:R-:W-:-:S13]  /*15b0*/  ISETP.GE.AND P0, PT, R3, UR4, PT ;  /* 0x0000000403007c0c */ /* 0x000fda000bf06270 */
[----:B--2---:R-:W-:Y:S05]  /*15c0*/  @!P0 BRA `(.L_x_64) ;  /* 0xfffffff800348947 */ /* 0x004fea000383ffff */
[----:B------:R-:W-:Y:S05]  /*15d0*/  EXIT ;  /* 0x000000000000794d */ /* 0x000fea0003800000 */
        .weak           $__internal_1_$__cuda_sm20_rcp_rn_f32_slowpath
        .type           $__internal_1_$__cuda_sm20_rcp_rn_f32_slowpath,@function
        .size           $__internal_1_$__cuda_sm20_rcp_rn_f32_slowpath,(.L_x_153 - $__internal_1_$__cuda_sm20_rcp_rn_f32_slowpath)
$__internal_1_$__cuda_sm20_rcp_rn_f32_slowpath:
        /* <DEDUP_REMOVED lines=15> */
.L_x_66:
[----:B------:R-:W-:-:S04]  /*16d0*/  IADD3 R6, PT, PT, R5, -0xfd, RZ ;  /* 0xffffff0305067810 */ /* 0x000fc80007ffe0ff */
[----:B------:R-:W-:-:S13]  /*16e0*/  ISETP.GT.U32.AND P0, PT, R6, 0x1, PT ;  /* 0x000000010600780c */ /* 0x000fda0003f04070 */
[----:B------:R-:W-:Y:S05]  /*16f0*/  @P0 BRA `(.L_x_68) ;  /* 0x0000000000780947 */ /* 0x000fea0003800000 */
[----:B------:R-:W-:Y:S02]  /*1700*/  LOP3.LUT R21, R0, 0x7fffff, RZ, 0xc0, !PT ;  /* 0x007fffff00157812 */ /* 0x000fe400078ec0ff */
[----:B------:R-:W-:Y:S02]  /*1710*/  MOV R9, 0x3 ;  /* 0x0000000300097802 */ /* 0x000fe40000000f00 */
[----:B------:R-:W-:Y:S02]  /*1720*/  LOP3.LUT R21, R21, 0x3f800000, RZ, 0xfc, !PT ;  /* 0x3f80000015157812 */ /* 0x000fe400078efcff */
[----:B------:R-:W-:Y:S02]  /*1730*/  SHF.L.U32 R9, R9, R6, RZ ;  /* 0x0000000609097219 */ /* 0x000fe400000006ff */
[----:B------:R-:W0:Y:S01]  /*1740*/  MUFU.RCP R8, R21 ;  /* 0x0000001500087308 */ /* 0x000e220000001000 */
[----:B------:R-:W-:Y:S01]  /*1750*/  IADD3 R5, PT, PT, R5, -0xfc, RZ ;  /* 0xffffff0405057810 */ /* 0x000fe20007ffe0ff */
        /* <DEDUP_REMOVED lines=9> */
[----:B------:R-:W-:Y:S01]  /*17f0*/  SHF.R.U32.HI R5, RZ, R5, R10 ;  /* 0x00000005ff057219 */ /* 0x000fe2000001160a */
[----:B------:R-:W-:Y:S01]  /*1800*/  IMAD.MOV R7, RZ, RZ, -R7 ;  /* 0x000000ffff077224 */ /* 0x000fe200078e0a07 */
[----:B------:R-:W-:-:S04]  /*1810*/  SHF.R.U32.HI R9, RZ, R6, R9 ;  /* 0x00000006ff097219 */ /* 0x000fc80000011609 */
[----:B------:R-:W-:Y:S02]  /*1820*/  LOP3.LUT P1, RZ, R7, R6, R10, 0xf8, !PT ;  /* 0x0000000607ff7212 */ /* 0x000fe4000782f80a */
[C---:B------:R-:W-:Y:S02]  /*1830*/  LOP3.LUT P0, RZ, R9.reuse, 0x1, RZ, 0xc0, !PT ;  /* 0x0000000109ff7812 */ /* 0x040fe4000780c0ff */
[----:B------:R-:W-:-:S04]  /*1840*/  LOP3.LUT P2, RZ, R9, 0x2, RZ, 0xc0, !PT ;  /* 0x0000000209ff7812 */ /* 0x000fc8000784c0ff */
[----:B------:R-:W-:Y:S02]  /*1850*/  PLOP3.LUT P0, PT, P0, P1, P2, 0xe0, 0x0 ;  /* 0x000000000000781c */ /* 0x000fe40000703c20 */
[----:B------:R-:W-:Y:S02]  /*1860*/  LOP3.LUT P1, RZ, R0, 0x7fffff, RZ, 0xc0, !PT ;  /* 0x007fffff00ff7812 */ /* 0x000fe4000782c0ff */
[----:B------:R-:W-:-:S04]  /*1870*/  SEL R6, RZ, 0x1, !P0 ;  /* 0x00000001ff067807 */ /* 0x000fc80004000000 */
[----:B------:R-:W-:-:S04]  /*1880*/  IADD3 R6, PT, PT, -R6, RZ, RZ ;  /* 0x000000ff06067210 */ /* 0x000fc80007ffe1ff */
[----:B------:R-:W-:-:S13]  /*1890*/  ISETP.GE.AND P0, PT, R6, RZ, PT ;  /* 0x000000ff0600720c */ /* 0x000fda0003f06270 */
[----:B------:R-:W-:-:S04]  /*18a0*/  @!P0 IADD3 R5, PT, PT, R5, 0x1, RZ ;  /* 0x0000000105058810 */ /* 0x000fc80007ffe0ff */
[----:B------:R-:W-:-:S04]  /*18b0*/  @!P1 SHF.L.U32 R5, R5, 0x1, RZ ;  /* 0x0000000105059819 */ /* 0x000fc800000006ff */
[----:B------:R-:W-:Y:S01]  /*18c0*/  LOP3.LUT R7, R5, 0x80000000, R0, 0xf8, !PT ;  /* 0x8000000005077812 */ /* 0x000fe200078ef800 */
[----:B------:R-:W-:Y:S06]  /*18d0*/  BRA `(.L_x_67) ;  /* 0x0000000000047947 */ /* 0x000fec0003800000 */
.L_x_68:
[----:B------:R0:W1:Y:S02]  /*18e0*/  MUFU.RCP R7, R0 ;  /* 0x0000000000077308 */ /* 0x0000640000001000 */
.L_x_67:
[----:B------:R-:W-:Y:S05]  /*18f0*/  BSYNC.RECONVERGENT B2 ;  /* 0x0000000000027941 */ /* 0x000fea0003800200 */
.L_x_65:
[----:B------:R-:W-:-:S04]  /*1900*/  HFMA2 R5, -RZ, RZ, 0, 0 ;  /* 0x00000000ff057431 */ /* 0x000fc800000001ff */
[----:B01----:R-:W-:Y:S05]  /*1910*/  RET.REL.NODEC R4 `(_Z14tanhSigmColumniiPKfPf) ;  /* 0xffffffe404b87950 */ /* 0x003fea0003c3ffff */
.L_x_69:
        /* <DEDUP_REMOVED lines=14> */
.L_x_153:


//--------------------- .text._Z11tanhSigmRowiiPKfPfS1_ --------------------------
	.section	.text._Z11tanhSigmRowiiPKfPfS1_,"ax",@progbits
	.align	128
        .global         _Z11tanhSigmRowiiPKfPfS1_
        .type           _Z11tanhSigmRowiiPKfPfS1_,@function
        .size           _Z11tanhSigmRowiiPKfPfS1_,(.L_x_154 - _Z11tanhSigmRowiiPKfPfS1_)
        .other          _Z11tanhSigmRowiiPKfPfS1_,@"STO_CUDA_ENTRY STV_DEFAULT"
_Z11tanhSigmRowiiPKfPfS1_:
.text._Z11tanhSigmRowiiPKfPfS1_:
[----:B------:R-:W-:Y:S01]  /*0000*/  LDC R1, c[0x0][0x37c] ;  /* 0x0000df00ff017b82 */ /* 0x000fe20000000800 */
[----:B------:R-:W0:Y:S01]  /*0010*/  S2R R3, SR_CTAID.X ;  /* 0x0000000000037919 */ /* 0x000e220000002500 */
[----:B------:R-:W1:Y:S01]  /*0020*/  LDCU.64 UR8, c[0x0][0x380] ;  /* 0x00007000ff0877ac */ /* 0x000e620008000a00 */
[----:B------:R-:W0:Y:S01]  /*0030*/  S2R R0, SR_TID.X ;  /* 0x0000000000007919 */ /* 0x000e220000002100 */
[----:B------:R-:W0:Y:S01]  /*0040*/  LDCU UR6, c[0x0][0x360] ;  /* 0x00006c00ff0677ac */ /* 0x000e220008000800 */
[----:B-1----:R-:W-:Y:S01]  /*0050*/  UIMAD UR4, UR9, UR8, URZ ;  /* 0x00000008090472a4 */ /* 0x002fe2000f8e02ff */
[----:B0-----:R-:W-:-:S05]  /*0060*/  IMAD R3, R3, UR6, R0 ;  /* 0x0000000603037c24 */ /* 0x001fca000f8e0200 */
[----:B------:R-:W-:-:S13]  /*0070*/  ISETP.GE.AND P0, PT, R3, UR4, PT ;  /* 0x0000000403007c0c */ /* 0x000fda000bf06270 */
[----:B------:R-:W-:Y:S05]  /*0080*/  @P0 EXIT ;  /* 0x000000000000094d */ /* 0x000fea0003800000 */
[----:B------:R-:W0:Y:S01]  /*0090*/  LDC R14, c[0x0][0x380] ;  /* 0x0000e000ff0e7b82 */ /* 0x000e220000000800 */
[----:B------:R-:W1:Y:S01]  /*00a0*/  LDCU UR7, c[0x0][0x370] ;  /* 0x00006e00ff0777ac */ /* 0x000e620008000800 */
[----:B------:R-:W-:Y:S01]  /*00b0*/  USHF.R.S32.HI UR5, URZ, 0x1f, UR8 ;  /* 0x0000001fff057899 */ /* 0x000fe20008011408 */
[----:B------:R-:W2:Y:S05]  /*00c0*/  LDCU.64 UR10, c[0x0][0x358] ;  /* 0x00006b00ff0a77ac */ /* 0x000eaa0008000a00 */
[----:B------:R-:W3:Y:S01]  /*00d0*/  LDC.64 R4, c[0x0][0x388] ;  /* 0x0000e200ff047b82 */ /* 0x000ee20000000a00 */
[----:B------:R-:W-:-:S04]  /*00e0*/  ULEA.HI UR5, UR5, UR8, URZ, 0x2 ;  /* 0x0000000805057291 */ /* 0x000fc8000f8f10ff */
[----:B------:R-:W-:-:S03]  /*00f0*/  USHF.R.S32.HI UR5, URZ, 0x2, UR5 ;  /* 0x00000002ff057899 */ /* 0x000fc60008011405 */
[----:B------:R-:W4:Y:S01]  /*0100*/  LDC.64 R6, c[0x0][0x390] ;  /* 0x0000e400ff067b82 */ /* 0x000f220000000a00 */
[----:B-1----:R-:W-:-:S07]  /*0110*/  UIMAD UR6, UR6, UR7, URZ ;  /* 0x00000007060672a4 */ /* 0x002fce000f8e02ff */
[----:B--2---:R-:W1:Y:S05]  /*0120*/  LDC.64 R8, c[0x0][0x398] ;  /* 0x0000e600ff087b82 */ /* 0x004e6a0000000a00 */
.L_x_76:
[----:B01----:R-:W-:Y:S01]  /*0130*/  IABS R13, R14 ;  /* 0x0000000e000d7213 */ /* 0x003fe20000000000 */
[----:B------:R-:W-:Y:S01]  /*0140*/  BSSY.RECONVERGENT B0, `(.L_x_70) ;  /* 0x000004f000007945 */ /* 0x000fe20003800200 */
[----:B------:R-:W-:Y:S02]  /*0150*/  ISETP.GE.AND P2, PT, R3, RZ, PT ;  /* 0x000000ff0300720c */ /* 0x000fe40003f46270 */
[----:B------:R-:W0:Y:S08]  /*0160*/  I2F.RP R0, R13 ;  /* 0x0000000d00007306 */ /* 0x000e300000209400 */
[----:B0-----:R-:W0:Y:S02]  /*0170*/  MUFU.RCP R0, R0 ;  /* 0x0000000000007308 */ /* 0x001e240000001000 */
[----:B0-----:R-:W-:-:S06]  /*0180*/  IADD3 R10, PT, PT, R0, 0xffffffe, RZ ;  /* 0x0ffffffe000a7810 */ /* 0x001fcc0007ffe0ff */
[----:B------:R0:W2:Y:S02]  /*0190*/  F2I.FTZ.U32.TRUNC.NTZ R11, R10 ;  /* 0x0000000a000b7305 */ /* 0x0000a4000021f000 */
[----:B0-----:R-:W-:Y:S02]  /*01a0*/  HFMA2 R10, -RZ, RZ, 0, 0 ;  /* 0x00000000ff0a7431 */ /* 0x001fe400000001ff */
[----:B--2---:R-:W-:-:S04]  /*01b0*/  IMAD.MOV R2, RZ, RZ, -R11 ;  /* 0x000000ffff027224 */ /* 0x004fc800078e0a0b */
[----:B------:R-:W-:Y:S01]  /*01c0*/  IMAD R15, R2, R13, RZ ;  /* 0x0000000d020f7224 */ /* 0x000fe200078e02ff */
[----:B------:R-:W-:-:S03]  /*01d0*/  IABS R2, R3 ;  /* 0x0000000300027213 */ /* 0x000fc60000000000 */
[----:B------:R-:W-:-:S06]  /*01e0*/  IMAD.HI.U32 R11, R11, R15, R10 ;  /* 0x0000000f0b0b7227 */ /* 0x000fcc00078e000a */
[----:B------:R-:W-:-:S04]  /*01f0*/  IMAD.HI.U32 R11, R11, R2, RZ ;  /* 0x000000020b0b7227 */ /* 0x000fc800078e00ff */
[----:B------:R-:W-:-:S04]  /*0200*/  IMAD.MOV R11, RZ, RZ, -R11 ;  /* 0x000000ffff0b7224 */ /* 0x000fc800078e0a0b */
[----:B------:R-:W-:-:S05]  /*0210*/  IMAD R0, R13, R11, R2 ;  /* 0x0000000b0d007224 */ /* 0x000fca00078e0202 */
[----:B------:R-:W-:-:S13]  /*0220*/  ISETP.GT.U32.AND P0, PT, R13, R0, PT ;  /* 0x000000000d00720c */ /* 0x000fda0003f04070 */
[----:B------:R-:W-:Y:S02]  /*0230*/  @!P0 IADD3 R0, PT, PT, R0, -R13, RZ ;  /* 0x8000000d00008210 */ /* 0x000fe40007ffe0ff */
[----:B------:R-:W-:Y:S02]  /*0240*/  ISETP.NE.AND P0, PT, R14, RZ, PT ;  /* 0x000000ff0e00720c */ /* 0x000fe40003f05270 */
[----:B------:R-:W-:-:S13]  /*0250*/  ISETP.GT.U32.AND P1, PT, R13, R0, PT ;  /* 0x000000000d00720c */ /* 0x000fda0003f24070 */
[----:B------:R-:W-:-:S05]  /*0260*/  @!P1 IMAD.IADD R0, R0, 0x1, -R13 ;  /* 0x0000000100009824 */ /* 0x000fca00078e0a0d */
[----:B------:R-:W-:Y:S02]  /*0270*/  @!P2 IADD3 R0, PT, PT, -R0, RZ, RZ ;  /* 0x000000ff0000a210 */ /* 0x000fe40007ffe1ff */
[----:B------:R-:W-:-:S04]  /*0280*/  @!P0 LOP3.LUT R0, RZ, R14, RZ, 0x33, !PT ;  /* 0x0000000eff008212 */ /* 0x000fc800078e33ff */
[----:B------:R-:W-:-:S13]  /*0290*/  ISETP.GE.AND P0, PT, R0, UR5, PT ;  /* 0x0000000500007c0c */ /* 0x000fda000bf06270 */
[----:B------:R-:W-:Y:S05]  /*02a0*/  @P0 BRA `(.L_x_71) ;  /* 0x0000000000640947 */ /* 0x000fea0003800000 */
[----:B---3--:R-:W-:-:S06]  /*02b0*/  IMAD.WIDE R10, R3, 0x4, R4 ;  /* 0x00000004030a7825 */ /* 0x008fcc00078e0204 */
[----:B------:R-:W2:Y:S01]  /*02c0*/  LDG.E.CONSTANT R10, desc[UR10][R10.64] ;  /* 0x0000000a0a0a7981 */ /* 0x000ea2000c1e9900 */
[----:B------:R-:W-:Y:S01]  /*02d0*/  IMAD.MOV.U32 R16, RZ, RZ, 0x3c80f082 ;  /* 0x3c80f082ff107424 */ /* 0x000fe200078e00ff */
[----:B------:R-:W-:Y:S01]  /*02e0*/  MOV R15, 0x3f800000 ;  /* 0x3f800000000f7802 */ /* 0x000fe20000000f00 */
[C---:B--2---:R-:W-:Y:S01]  /*02f0*/  FMUL R0, |R10|.reuse, 2.8853900432586669922 ;  /* 0x4038aa3b0a007820 */ /* 0x044fe20000400200 */
        /* <DEDUP_REMOVED lines=11> */
[----:B------:R-:W-:-:S04]  /*03b0*/  FSEL R11, R12, 1, !P0 ;  /* 0x3f8000000c0b7808 */ /* 0x000fc80004000000 */
[--C-:B------:R-:W-:Y:S01]  /*03c0*/  LOP3.LUT R15, R11, 0x80000000, R10.reuse, 0xb8, !PT ;  /* 0x800000000b0f7812 */ /* 0x100fe200078eb80a */
[----:B------:R-:W-:Y:S01]  /*03d0*/  @!P1 FFMA R15, R10, R13, R10 ;  /* 0x0000000d0a0f9223 */ /* 0x000fe2000000000a */
[----:B----4-:R-:W-:-:S04]  /*03e0*/  IMAD.WIDE R10, R3, 0x4, R6 ;  /* 0x00000004030a7825 */ /* 0x010fc800078e0206 */
[----:B------:R-:W-:Y:S01]  /*03f0*/  FFMA R17, -R15, R15, 1 ;  /* 0x3f8000000f117423 */ /* 0x000fe2000000010f */
[----:B-1----:R-:W-:Y:S01]  /*0400*/  IMAD.WIDE R12, R3, 0x4, R8 ;  /* 0x00000004030c7825 */ /* 0x002fe200078e0208 */
[----:B------:R0:W-:Y:S04]  /*0410*/  STG.E desc[UR10][R10.64], R15 ;  /* 0x0000000f0a007986 */ /* 0x0001e8000c10190a */
[----:B------:R0:W-:Y:S01]  /*0420*/  STG.E desc[UR10][R12.64], R17 ;  /* 0x000000110c007986 */ /* 0x0001e2000c10190a */
[----:B------:R-:W-:Y:S05]  /*0430*/  BRA `(.L_x_72) ;  /* 0x00000000007c7947 */ /* 0x000fea0003800000 */
.L_x_71:
[----:B---3--:R-:W-:-:S06]  /*0440*/  IMAD.WIDE R10, R3, 0x4, R4 ;  /* 0x00000004030a7825 */ /* 0x008fcc00078e0204 */
[----:B------:R-:W2:Y:S01]  /*0450*/  LDG.E.CONSTANT R11, desc[UR10][R10.64] ;  /* 0x0000000a0a0b7981 */ /* 0x000ea2000c1e9900 */
[----:B------:R-:W-:Y:S01]  /*0460*/  IMAD.MOV.U32 R0, RZ, RZ, 0x3bbb989d ;  /* 0x3bbb989dff007424 */ /* 0x000fe200078e00ff */
[----:B------:R-:W-:Y:S01]  /*0470*/  MOV R13, 0x437c0000 ;  /* 0x437c0000000d7802 */ /* 0x000fe20000000f00 */
[----:B------:R-:W-:Y:S02]  /*0480*/  BSSY.RECONVERGENT B1, `(.L_x_73) ;  /* 0x0000014000017945 */ /* 0x000fe40003800200 */
[----:B--2---:R-:W-:-:S04]  /*0490*/  FFMA.SAT R0, R11, -R0, 0.5 ;  /* 0x3f0000000b007423 */ /* 0x004fc80000002800 */
[----:B------:R-:W-:-:S04]  /*04a0*/  FFMA.RM R0, R0, R13, 12582913 ;  /* 0x4b40000100007423 */ /* 0x000fc8000000400d */
[C---:B------:R-:W-:Y:S01]  /*04b0*/  FADD R2, R0.reuse, -12583039 ;  /* 0xcb40007f00027421 */ /* 0x040fe20000000000 */
[----:B------:R-:W-:-:S03]  /*04c0*/  IMAD.SHL.U32 R0, R0, 0x800000, RZ ;  /* 0x0080000000007824 */ /* 0x000fc600078e00ff */
[----:B------:R-:W-:-:S04]  /*04d0*/  FFMA R2, R11, -1.4426950216293334961, -R2 ;  /* 0xbfb8aa3b0b027823 */ /* 0x000fc80000000802 */
[----:B------:R-:W-:-:S04]  /*04e0*/  FFMA R2, R11, -1.925963033500011079e-08, R2 ;  /* 0xb2a570600b027823 */ /* 0x000fc80000000002 */
[----:B------:R-:W0:Y:S02]  /*04f0*/  MUFU.EX2 R13, R2 ;  /* 0x00000002000d7308 */ /* 0x000e240000000800 */
[----:B0-----:R-:W-:-:S05]  /*0500*/  FFMA R12, R0, R13, 1 ;  /* 0x3f800000000c7423 */ /* 0x001fca000000000d */
[----:B------:R-:W-:-:S04]  /*0510*/  IADD3 R0, PT, PT, R12, 0x1800000, RZ ;  /* 0x018000000c007810 */ /* 0x000fc80007ffe0ff */
[----:B------:R-:W-:-:S04]  /*0520*/  LOP3.LUT R0, R0, 0x7f800000, RZ, 0xc0, !PT ;  /* 0x7f80000000007812 */ /* 0x000fc800078ec0ff */
[----:B------:R-:W-:-:S13]  /*0530*/  ISETP.GT.U32.AND P0, PT, R0, 0x1ffffff, PT ;  /* 0x01ffffff0000780c */ /* 0x000fda0003f04070 */
[----:B------:R-:W-:Y:S05]  /*0540*/  @P0 BRA `(.L_x_74) ;  /* 0x00000000000c0947 */ /* 0x000fea0003800000 */
[----:B------:R-:W-:-:S07]  /*0550*/  MOV R10, 0x570 ;  /* 0x00000570000a7802 */ /* 0x000fce0000000f00 */
[----:B-1--4-:R-:W-:Y:S05]  /*0560*/  CALL.REL.NOINC `($__internal_2_$__cuda_sm20_rcp_rn_f32_slowpath) ;  /* 0x0000000000447944 */ /* 0x012fea0003c00000 */
[----:B------:R-:W-:Y:S05]  /*0570*/  BRA `(.L_x_75) ;  /* 0x0000000000107947 */ /* 0x000fea0003800000 */
.L_x_74:
[----:B------:R-:W0:Y:S02]  /*0580*/  MUFU.RCP R15, R12 ;  /* 0x0000000c000f7308 */ /* 0x000e240000001000 */
[----:B0-----:R-:W-:-:S04]  /*0590*/  FFMA R0, R12, R15, -1 ;  /* 0xbf8000000c007423 */ /* 0x001fc8000000000f */
[----:B------:R-:W-:-:S04]  /*05a0*/  FADD.FTZ R0, -R0, -RZ ;  /* 0x800000ff00007221 */ /* 0x000fc80000010100 */
[----:B------:R-:W-:-:S07]  /*05b0*/  FFMA R15, R15, R0, R15 ;  /* 0x000000000f0f7223 */ /* 0x000fce000000000f */
.L_x_75:
[----:B------:R-:W-:Y:S05]  /*05c0*/  BSYNC.RECONVERGENT B1 ;  /* 0x0000000000017941 */ /* 0x000fea0003800200 */
.L_x_73:
[----:B------:R-:W-:Y:S01]  /*05d0*/  FADD R0, -R15, 1 ;  /* 0x3f8000000f007421 */ /* 0x000fe20000000100 */
[----:B----4-:R-:W-:-:S04]  /*05e0*/  IMAD.WIDE R10, R3, 0x4, R6 ;  /* 0x00000004030a7825 */ /* 0x010fc800078e0206 */
[----:B------:R-:W-:Y:S01]  /*05f0*/  FMUL R17, R0, R15 ;  /* 0x0000000f00117220 */ /* 0x000fe20000400000 */
[----:B-1----:R-:W-:Y:S01]  /*0600*/  IMAD.WIDE R12, R3, 0x4, R8 ;  /* 0x00000004030c7825 */ /* 0x002fe200078e0208 */
[----:B------:R1:W-:Y:S04]  /*0610*/  STG.E desc[UR10][R10.64], R15 ;  /* 0x0000000f0a007986 */ /* 0x0003e8000c10190a */
[----:B------:R1:W-:Y:S02]  /*0620*/  STG.E desc[UR10][R12.64], R17 ;  /* 0x000000110c007986 */ /* 0x0003e4000c10190a */
.L_x_72:
[----:B------:R-:W-:Y:S05]  /*0630*/  BSYNC.RECONVERGENT B0 ;  /* 0x0000000000007941 */ /* 0x000fea0003800200 */
.L_x_70:
[----:B------:R-:W-:-:S05]  /*0640*/  VIADD R3, R3, UR6 ;  /* 0x0000000603037c36 */ /* 0x000fca0008000000 */
[----:B------:R-:W-:-:S13]  /*0650*/  ISETP.GE.AND P0, PT, R3, UR4, PT ;  /* 0x0000000403007c0c */ /* 0x000fda000bf06270 */
[----:B------:R-:W-:Y:S05]  /*0660*/  @!P0 BRA `(.L_x_76) ;  /* 0xfffffff800b08947 */ /* 0x000fea000383ffff */
[----:B------:R-:W-:Y:S05]  /*0670*/  EXIT ;  /* 0x000000000000794d */ /* 0x000fea0003800000 */
        .weak           $__internal_2_$__cuda_sm20_rcp_rn_f32_slowpath
        .type           $__internal_2_$__cuda_sm20_rcp_rn_f32_slowpath,@function
        .size           $__internal_2_$__cuda_sm20_rcp_rn_f32_slowpath,(.L_x_154 - $__internal_2_$__cuda_sm20_rcp_rn_f32_slowpath)
$__internal_2_$__cuda_sm20_rcp_rn_f32_slowpath:
[----:B------:R-:W-:Y:S01]  /*0680*/  SHF.L.U32 R2, R12, 0x1, RZ ;  /* 0x000000010c027819 */ /* 0x000fe200000006ff */
[----:B------:R-:W-:Y:S01]  /*0690*/  BSSY.RECONVERGENT B2, `(.L_x_77) ;  /* 0x0000031000027945 */ /* 0x000fe20003800200 */
[----:B------:R-:W-:Y:S02]  /*06a0*/  IMAD.MOV.U32 R0, RZ, RZ, R12 ;  /* 0x000000ffff007224 */ /* 0x000fe400078e000c */
        /* <DEDUP_REMOVED lines=13> */
.L_x_78:
[----:B------:R-:W-:-:S05]  /*0780*/  VIADD R18, R2, 0xffffff03 ;  /* 0xffffff0302127836 */ /* 0x000fca0000000000 */
[----:B------:R-:W-:-:S13]  /*0790*/  ISETP.GT.U32.AND P0, PT, R18, 0x1, PT ;  /* 0x000000011200780c */ /* 0x000fda0003f04070 */
[----:B------:R-:W-:Y:S05]  /*07a0*/  @P0 BRA `(.L_x_80) ;  /* 0x0000000000780947 */ /* 0x000fea0003800000 */
[----:B------:R-:W-:Y:S02]  /*07b0*/  LOP3.LUT R11, R0, 0x7fffff, RZ, 0xc0, !PT ;  /* 0x007fffff000b7812 */ /* 0x000fe400078ec0ff */
[----:B------:R-:W-:Y:S02]  /*07c0*/  MOV R17, 0x3 ;  /* 0x0000000300117802 */ /* 0x000fe40000000f00 */
[----:B------:R-:W-:Y:S02]  /*07d0*/  LOP3.LUT R11, R11, 0x3f800000, RZ, 0xfc, !PT ;  /* 0x3f8000000b0b7812 */ /* 0x000fe400078efcff */
[----:B------:R-:W-:Y:S02]  /*07e0*/  SHF.L.U32 R17, R17, R18, RZ ;  /* 0x0000001211117219 */ /* 0x000fe400000006ff */
[----:B------:R-:W0:Y:S02]  /*07f0*/  MUFU.RCP R12, R11 ;  /* 0x0000000b000c7308 */ /* 0x000e240000001000 */
        /* <DEDUP_REMOVED lines=8> */
[----:B------:R-:W-:-:S03]  /*0880*/  LOP3.LUT R17, R17, R12, RZ, 0xc0, !PT ;  /* 0x0000000c11117212 */ /* 0x000fc600078ec0ff */
        /* <DEDUP_REMOVED lines=9> */
[----:B------:R-:W-:Y:S01]  /*0920*/  ISETP.GE.AND P0, PT, R11, RZ, PT ;  /* 0x000000ff0b00720c */ /* 0x000fe20003f06270 */
[----:B------:R-:W-:-:S05]  /*0930*/  VIADD R11, R2, 0xffffff04 ;  /* 0xffffff04020b7836 */ /* 0x000fca0000000000 */
[----:B------:R-:W-:-:S07]  /*0940*/  SHF.R.U32.HI R11, RZ, R11, R12 ;  /* 0x0000000bff0b7219 */ /* 0x000fce000001160c */
[----:B------:R-:W-:-:S05]  /*0950*/  @!P0 IADD3 R11, PT, PT, R11, 0x1, RZ ;  /* 0x000000010b0b8810 */ /* 0x000fca0007ffe0ff */
[----:B------:R-:W-:-:S05]  /*0960*/  @!P1 IMAD.SHL.U32 R11, R11, 0x2, RZ ;  /* 0x000000020b0b9824 */ /* 0x000fca00078e00ff */
[----:B------:R-:W-:Y:S01]  /*0970*/  LOP3.LUT R11, R11, 0x80000000, R0, 0xf8, !PT ;  /* 0x800000000b0b7812 */ /* 0x000fe200078ef800 */
[----:B------:R-:W-:Y:S06]  /*0980*/  BRA `(.L_x_79) ;  /* 0x0000000000047947 */ /* 0x000fec0003800000 */
.L_x_80:
[----:B------:R0:W1:Y:S02]  /*0990*/  MUFU.RCP R11, R0 ;  /* 0x00000000000b7308 */ /* 0x0000640000001000 */
.L_x_79:
[----:B------:R-:W-:Y:S05]  /*09a0*/  BSYNC.RECONVERGENT B2 ;  /* 0x0000000000027941 */ /* 0x000fea0003800200 */
.L_x_77:
[----:B-1----:R-:W-:Y:S01]  /*09b0*/  MOV R15, R11 ;  /* 0x0000000b000f7202 */ /* 0x002fe20000000f00 */
[----:B------:R-:W-:-:S04]  /*09c0*/  HFMA2 R11, -RZ, RZ, 0, 0 ;  /* 0x00000000ff0b7431 */ /* 0x000fc800000001ff */
[----:B0-----:R-:W-:Y:S05]  /*09d0*/  RET.REL.NODEC R10 `(_Z11tanhSigmRowiiPKfPfS1_) ;  /* 0xfffffff40a887950 */ /* 0x001fea0003c3ffff */
.L_x_81:
        /* <DEDUP_REMOVED lines=10> */
.L_x_154:


//--------------------- .text._Z11tanhSigmRowiiPKfPf --------------------------
	.section	.text._Z11tanhSigmRowiiPKfPf,"ax",@progbits
	.align	128
        .global         _Z11tanhSigmRowiiPKfPf
        .type           _Z11tanhSigmRowiiPKfPf,@function
        .size           _Z11tanhSigmRowiiPKfPf,(.L_x_155 - _Z11tanhSigmRowiiPKfPf)
        .other          _Z11tanhSigmRowiiPKfPf,@"STO_CUDA_ENTRY STV_DEFAULT"
_Z11tanhSigmRowiiPKfPf:
.text._Z11tanhSigmRowiiPKfPf:
        /* <DEDUP_REMOVED lines=17> */
[----:B-1----:R-:W-:-:S12]  /*0110*/  UIMAD UR6, UR6, UR7, URZ ;  /* 0x00000007060672a4 */ /* 0x002fd8000f8e02ff */
.L_x_88:
[----:B01----:R-:W-:Y:S01]  /*0120*/  IABS R11, R10 ;  /* 0x0000000a000b7213 */ /* 0x003fe20000000000 */
[----:B------:R-:W-:Y:S01]  /*0130*/  BSSY.RECONVERGENT B0, `(.L_x_82) ;  /* 0x0000048000007945 */ /* 0x000fe20003800200 */
[----:B------:R-:W-:Y:S02]  /*0140*/  ISETP.GE.AND P2, PT, R3, RZ, PT ;  /* 0x000000ff0300720c */ /* 0x000fe40003f46270 */
[----:B------:R-:W0:Y:S08]  /*0150*/  I2F.RP R0, R11 ;  /* 0x0000000b00007306 */ /* 0x000e300000209400 */
[----:B0-----:R-:W0:Y:S02]  /*0160*/  MUFU.RCP R0, R0 ;  /* 0x0000000000007308 */ /* 0x001e240000001000 */
[----:B0-----:R-:W-:-:S06]  /*0170*/  VIADD R8, R0, 0xffffffe ;  /* 0x0ffffffe00087836 */ /* 0x001fcc0000000000 */
[----:B------:R0:W1:Y:S02]  /*0180*/  F2I.FTZ.U32.TRUNC.NTZ R9, R8 ;  /* 0x0000000800097305 */ /* 0x000064000021f000 */
[----:B0-----:R-:W-:Y:S02]  /*0190*/  HFMA2 R8, -RZ, RZ, 0, 0 ;  /* 0x00000000ff087431 */ /* 0x001fe400000001ff */
[----:B-1----:R-:W-:-:S04]  /*01a0*/  IMAD.MOV R2, RZ, RZ, -R9 ;  /* 0x000000ffff027224 */ /* 0x002fc800078e0a09 */
        /* <DEDUP_REMOVED lines=15> */
[----:B---3--:R-:W-:-:S05]  /*02a0*/  IMAD.WIDE R8, R3, 0x4, R4 ;  /* 0x0000000403087825 */ /* 0x008fca00078e0204 */
[----:B--2---:R-:W2:Y:S01]  /*02b0*/  LDG.E.CONSTANT R2, desc[UR10][R8.64] ;  /* 0x0000000a08027981 */ /* 0x004ea2000c1e9900 */
        /* <DEDUP_REMOVED lines=15> */
[----:B------:R-:W-:Y:S01]  /*03b0*/  LOP3.LUT R11, R9, 0x80000000, R2, 0xb8, !PT ;  /* 0x80000000090b7812 */ /* 0x000fe200078eb802 */
[----:B----4-:R-:W-:-:S04]  /*03c0*/  IMAD.WIDE R8, R3, 0x4, R6 ;  /* 0x0000000403087825 */ /* 0x010fc800078e0206 */
[----:B------:R-:W-:-:S05]  /*03d0*/  @!P1 FFMA R11, R2, R13, R2 ;  /* 0x0000000d020b9223 */ /* 0x000fca0000000002 */
[----:B------:R0:W-:Y:S01]  /*03e0*/  STG.E desc[UR10][R8.64], R11 ;  /* 0x0000000b08007986 */ /* 0x0001e2000c10190a */
[----:B------:R-:W-:Y:S05]  /*03f0*/  BRA `(.L_x_84) ;  /* 0x00000000006c7947 */ /* 0x000fea0003800000 */
.L_x_83:
[----:B---3--:R-:W-:-:S06]  /*0400*/  IMAD.WIDE R8, R3, 0x4, R4 ;  /* 0x0000000403087825 */ /* 0x008fcc00078e0204 */
[----:B--2---:R-:W2:Y:S01]  /*0410*/  LDG.E.CONSTANT R9, desc[UR10][R8.64] ;  /* 0x0000000a08097981 */ /* 0x004ea2000c1e9900 */
        /* <DEDUP_REMOVED lines=16> */
[----:B----4-:R-:W-:Y:S05]  /*0520*/  CALL.REL.NOINC `($__internal_3_$__cuda_sm20_rcp_rn_f32_slowpath) ;  /* 0x0000000000347944 */ /* 0x010fea0003c00000 */
[----:B------:R-:W-:Y:S05]  /*0530*/  BRA `(.L_x_87) ;  /* 0x0000000000107947 */ /* 0x000fea0003800000 */
.L_x_86:
[----:B------:R-:W0:Y:S02]  /*0540*/  MUFU.RCP R11, R12 ;  /* 0x0000000c000b7308 */ /* 0x000e240000001000 */
[----:B0-----:R-:W-:-:S04]  /*0550*/  FFMA R0, R12, R11, -1 ;  /* 0xbf8000000c007423 */ /* 0x001fc8000000000b */
[----:B------:R-:W-:-:S04]  /*0560*/  FADD.FTZ R0, -R0, -RZ ;  /* 0x800000ff00007221 */ /* 0x000fc80000010100 */
[----:B------:R-:W-:-:S07]  /*0570*/  FFMA R11, R11, R0, R11 ;  /* 0x000000000b0b7223 */ /* 0x000fce000000000b */
.L_x_87:
[----:B------:R-:W-:Y:S05]  /*0580*/  BSYNC.RECONVERGENT B1 ;  /* 0x0000000000017941 */ /* 0x000fea0003800200 */
.L_x_85:
[----:B----4-:R-:W-:-:S05]  /*0590*/  IMAD.WIDE R8, R3, 0x4, R6 ;  /* 0x0000000403087825 */ /* 0x010fca00078e0206 */
[----:B------:R1:W-:Y:S02]  /*05a0*/  STG.E desc[UR10][R8.64], R11 ;  /* 0x0000000b08007986 */ /* 0x0003e4000c10190a */
.L_x_84:
[----:B------:R-:W-:Y:S05]  /*05b0*/  BSYNC.RECONVERGENT B0 ;  /* 0x0000000000007941 */ /* 0x000fea0003800200 */
.L_x_82:
[----:B------:R-:W-:-:S05]  /*05c0*/  VIADD R3, R3, UR6 ;  /* 0x0000000603037c36 */ /* 0x000fca0008000000 */
[----:B------:R-:W-:-:S13]  /*05d0*/  ISETP.GE.AND P0, PT, R3, UR4, PT ;  /* 0x0000000403007c0c */ /* 0x000fda000bf06270 */
[----:B------:R-:W-:Y:S05]  /*05e0*/  @!P0 BRA `(.L_x_88) ;  /* 0xfffffff800cc8947 */ /* 0x000fea000383ffff */
[----:B------:R-:W-:Y:S05]  /*05f0*/  EXIT ;  /* 0x000000000000794d */ /* 0x000fea0003800000 */
        .weak           $__internal_3_$__cuda_sm20_rcp_rn_f32_slowpath
        .type           $__internal_3_$__cuda_sm20_rcp_rn_f32_slowpath,@function
        .size           $__internal_3_$__cuda_sm20_rcp_rn_f32_slowpath,(.L_x_155 - $__internal_3_$__cuda_sm20_rcp_rn_f32_slowpath)
$__internal_3_$__cuda_sm20_rcp_rn_f32_slowpath:
[----:B------:R-:W-:Y:S01]  /*0600*/  SHF.L.U32 R0, R12, 0x1, RZ ;  /* 0x000000010c007819 */ /* 0x000fe200000006ff */
[----:B------:R-:W-:Y:S03]  /*0610*/  BSSY.RECONVERGENT B2, `(.L_x_89) ;  /* 0x0000031000027945 */ /* 0x000fe60003800200 */
[----:B------:R-:W-:Y:S01]  /*0620*/  SHF.R.U32.HI R13, RZ, 0x18, R0 ;  /* 0x00000018ff0d7819 */ /* 0x000fe20000011600 */
[----:B------:R-:W-:-:S03]  /*0630*/  IMAD.MOV.U32 R0, RZ, RZ, R12 ;  /* 0x000000ffff007224 */ /* 0x000fc600078e000c */
        /* <DEDUP_REMOVED lines=12> */
.L_x_90:
        /* <DEDUP_REMOVED lines=33> */
.L_x_92:
[----:B------:R0:W1:Y:S02]  /*0910*/  MUFU.RCP R9, R0 ;  /* 0x0000000000097308 */ /* 0x0000640000001000 */
.L_x_91:
[----:B------:R-:W-:Y:S05]  /*0920*/  BSYNC.RECONVERGENT B2 ;  /* 0x0000000000027941 */ /* 0x000fea0003800200 */
.L_x_89:
[----:B-1----:R-:W-:Y:S01]  /*0930*/  MOV R11, R9 ;  /* 0x00000009000b7202 */ /* 0x002fe20000000f00 */
[----:B------:R-:W-:-:S04]  /*0940*/  IMAD.MOV.U32 R9, RZ, RZ, 0x0 ;  /* 0x00000000ff097424 */ /* 0x000fc800078e00ff */
[----:B0-----:R-:W-:Y:S05]  /*0950*/  RET.REL.NODEC R8 `(_Z11tanhSigmRowiiPKfPf) ;  /* 0xfffffff408a87950 */ /* 0x001fea0003c3ffff */
.L_x_93:
        /* <DEDUP_REMOVED lines=10> */
.L_x_155:


//--------------------- .text._Z4tanhiPKfPfS1_    --------------------------
	.section	.text._Z4tanhiPKfPfS1_,"ax",@progbits
	.align	128
        .global         _Z4tanhiPKfPfS1_
        .type           _Z4tanhiPKfPfS1_,@function
        .size           _Z4tanhiPKfPfS1_,(.L_x_164 - _Z4tanhiPKfPfS1_)
        .other          _Z4tanhiPKfPfS1_,@"STO_CUDA_ENTRY STV_DEFAULT"
_Z4tanhiPKfPfS1_:
.text._Z4tanhiPKfPfS1_:
        /* <DEDUP_REMOVED lines=12> */
[----:B------:R-:W1:Y:S01]  /*00c0*/  LDCU.64 UR4, c[0x0][0x358] ;  /* 0x00006b00ff0477ac */ /* 0x000e620008000a00 */
        /* <DEDUP_REMOVED lines=8> */
[----:B0-----:R-:W-:Y:S02]  /*0150*/  IADD3 R4, PT, PT, R6, 0xffffffe, RZ ;  /* 0x0ffffffe06047810 */ /* 0x001fe40007ffe0ff */
[----:B------:R-:W0:Y:S04]  /*0160*/  LDC.64 R6, c[0x0][0x388] ;  /* 0x0000e200ff067b82 */ /* 0x000e280000000a00 */
[----:B------:R2:W3:Y:S02]  /*0170*/  F2I.FTZ.U32.TRUNC.NTZ R5, R4 ;  /* 0x0000000400057305 */ /* 0x0004e4000021f000 */
[----:B--2---:R-:W-:-:S02]  /*0180*/  HFMA2 R4, -RZ, RZ, 0, 0 ;  /* 0x00000000ff047431 */ /* 0x004fc400000001ff */
[----:B---3--:R-:W-:-:S04]  /*0190*/  IMAD R9, R9, R5, RZ ;  /* 0x0000000509097224 */ /* 0x008fc800078e02ff */
[----:B------:R-:W-:Y:S02]  /*01a0*/  IMAD.HI.U32 R5, R5, R9, R4 ;  /* 0x0000000905057227 */ /* 0x000fe400078e0004 */
[----:B------:R-:W2:Y:S04]  /*01b0*/  LDC.64 R8, c[0x0][0x390] ;  /* 0x0000e400ff087b82 */ /* 0x000ea80000000a00 */
[----:B------:R-:W-:-:S05]  /*01c0*/  IMAD.HI.U32 R11, R5, R0, RZ ;  /* 0x00000000050b7227 */ /* 0x000fca00078e00ff */
[----:B------:R-:W-:-:S05]  /*01d0*/  IADD3 R4, PT, PT, -R11, RZ, RZ ;  /* 0x000000ff0b047210 */ /* 0x000fca0007ffe1ff */
[----:B------:R-:W-:Y:S02]  /*01e0*/  IMAD R0, R3, R4, R0 ;  /* 0x0000000403007224 */ /* 0x000fe400078e0200 */
[----:B------:R-:W3:Y:S03]  /*01f0*/  LDC.64 R4, c[0x0][0x398] ;  /* 0x0000e600ff047b82 */ /* 0x000ee60000000a00 */
        /* <DEDUP_REMOVED lines=10> */
[----:B0123--:R-:W-:Y:S05]  /*02a0*/  @!P1 BRA `(.L_x_95) ;  /* 0x0000000000889947 */ /* 0x00ffea0003800000 */
[----:B------:R-:W0:Y:S01]  /*02b0*/  LDC.64 R12, c[0x0][0x388] ;  /* 0x0000e200ff0c7b82 */ /* 0x000e220000000a00 */
[----:B------:R-:W-:-:S04]  /*02c0*/  IADD3 R0, PT, PT, R0, 0x1, RZ ;  /* 0x0000000100007810 */ /* 0x000fc80007ffe0ff */
[----:B------:R-:W-:-:S03]  /*02d0*/  LOP3.LUT R0, R0, 0x3, RZ, 0xc0, !PT ;  /* 0x0000000300007812 */ /* 0x000fc600078ec0ff */
[----:B------:R-:W1:Y:S01]  /*02e0*/  LDC.64 R14, c[0x0][0x390] ;  /* 0x0000e400ff0e7b82 */ /* 0x000e620000000a00 */
[----:B------:R-:W-:-:S07]  /*02f0*/  IADD3 R2, PT, PT, -R0, RZ, RZ ;  /* 0x000000ff00027210 */ /* 0x000fce0007ffe1ff */
[----:B------:R-:W2:Y:S02]  /*0300*/  LDC.64 R16, c[0x0][0x398] ;  /* 0x0000e600ff107b82 */ /* 0x000ea40000000a00 */
.L_x_96:
[----:B0--3--:R-:W-:-:S05]  /*0310*/  IMAD.WIDE R18, R10, 0x4, R12 ;  /* 0x000000040a127825 */ /* 0x009fca00078e020c */
[----:B------:R-:W3:Y:S01]  /*0320*/  LDG.E.CONSTANT R11, desc[UR4][R18.64] ;  /* 0x00000004120b7981 */ /* 0x000ee2000c1e9900 */
[----:B------:R-:W-:Y:S01]  /*0330*/  MOV R22, 0x3c80f082 ;  /* 0x3c80f08200167802 */ /* 0x000fe20000000f00 */
[----:B------:R-:W-:Y:S01]  /*0340*/  HFMA2 R21, -RZ, RZ, 1.875, 0 ;  /* 0x3f800000ff157431 */ /* 0x000fe200000001ff */
[----:B------:R-:W-:Y:S01]  /*0350*/  IADD3 R2, PT, PT, R2, 0x1, RZ ;  /* 0x0000000102027810 */ /* 0x000fe20007ffe0ff */
[C---:B---3--:R-:W-:Y:S01]  /*0360*/  FMUL R0, |R11|.reuse, 2.8853900432586669922 ;  /* 0x4038aa3b0b007820 */ /* 0x048fe20000400200 */
        /* <DEDUP_REMOVED lines=16> */
[----:B--2---:R-:W-:Y:S01]  /*0470*/  IMAD.WIDE R18, R10, 0x4, R16 ;  /* 0x000000040a127825 */ /* 0x004fe200078e0210 */
[----:B------:R-:W-:-:S03]  /*0480*/  IADD3 R10, PT, PT, R3, R10, RZ ;  /* 0x0000000a030a7210 */ /* 0x000fc60007ffe0ff */
[----:B------:R-:W-:Y:S01]  /*0490*/  FFMA R11, -R23, R23, 1 ;  /* 0x3f800000170b7423 */ /* 0x000fe20000000117 */
[----:B------:R3:W-:Y:S04]  /*04a0*/  STG.E desc[UR4][R20.64], R23 ;  /* 0x0000001714007986 */ /* 0x0007e8000c101904 */
[----:B------:R3:W-:Y:S01]  /*04b0*/  STG.E desc[UR4][R18.64], R11 ;  /* 0x0000000b12007986 */ /* 0x0007e2000c101904 */
[----:B------:R-:W-:Y:S05]  /*04c0*/  @P1 BRA `(.L_x_96) ;  /* 0xfffffffc00901947 */ /* 0x000fea000383ffff */
.L_x_95:
[----:B------:R-:W-:Y:S05]  /*04d0*/  BSYNC.RECONVERGENT B0 ;  /* 0x0000000000007941 */ /* 0x000fea0003800200 */
.L_x_94:
[----:B------:R-:W-:Y:S05]  /*04e0*/  @!P0 EXIT ;  /* 0x000000000000894d */ /* 0x000fea0003800000 */
.L_x_97:
[----:B0--3--:R-:W-:-:S05]  /*04f0*/  IMAD.WIDE R22, R10, 0x4, R6 ;  /* 0x000000040a167825 */ /* 0x009fca00078e0206 */
[----:B------:R-:W2:Y:S01]  /*0500*/  LDG.E.CONSTANT R12, desc[UR4][R22.64] ;  /* 0x00000004160c7981 */ /* 0x000ea2000c1e9900 */
[----:B------:R-:W-:-:S05]  /*0510*/  IMAD.WIDE R16, R3, 0x4, R22 ;  /* 0x0000000403107825 */ /* 0x000fca00078e0216 */
[----:B------:R-:W3:Y:S01]  /*0520*/  LDG.E.CONSTANT R20, desc[UR4][R16.64] ;  /* 0x0000000410147981 */ /* 0x000ee2000c1e9900 */
[----:B------:R-:W-:-:S05]  /*0530*/  IMAD.WIDE R18, R3, 0x4, R16 ;  /* 0x0000000403127825 */ /* 0x000fca00078e0210 */
[----:B------:R0:W4:Y:S01]  /*0540*/  LDG.E.CONSTANT R11, desc[UR4][R18.64] ;  /* 0x00000004120b7981 */ /* 0x000122000c1e9900 */
[----:B------:R-:W-:-:S06]  /*0550*/  IMAD.WIDE R14, R3, 0x4, R18 ;  /* 0x00000004030e7825 */ /* 0x000fcc00078e0212 */
[----:B------:R-:W5:Y:S01]  /*0560*/  LDG.E.CONSTANT R14, desc[UR4][R14.64] ;  /* 0x000000040e0e7981 */ /* 0x000f62000c1e9900 */
[----:B0-----:R-:W-:Y:S01]  /*0570*/  MOV R19, 0x3c80f082 ;  /* 0x3c80f08200137802 */ /* 0x001fe20000000f00 */
[----:B------:R-:W-:Y:S02]  /*0580*/  HFMA2 R18, -RZ, RZ, 1.875, 0 ;  /* 0x3f800000ff127431 */ /* 0x000fe400000001ff */
[C---:B--2---:R-:W-:Y:S01]  /*0590*/  FMUL R2, |R12|.reuse, 2.8853900432586669922 ;  /* 0x4038aa3b0c027820 */ /* 0x044fe20000400200 */
[C---:B------:R-:W-:Y:S01]  /*05a0*/  FMUL R17, R12.reuse, R12 ;  /* 0x0000000c0c117220 */ /* 0x040fe20000400000 */
[C---:B------:R-:W-:Y:S02]  /*05b0*/  FSETP.GE.AND P1, PT, |R12|.reuse, 0.60000002384185791016, PT ;  /* 0x3f19999a0c00780b */ /* 0x040fe40003f26200 */
[----:B------:R-:W-:Y:S02]  /*05c0*/  FSETP.GE.AND P0, PT, |R12|, 9.010913848876953125, PT ;  /* 0x41102cb40c00780b */ /* 0x000fe40003f06200 */
[----:B------:R-:W0:Y:S01]  /*05d0*/  MUFU.EX2 R2, R2 ;  /* 0x0000000200027308 */ /* 0x000e220000000800 */
[----:B---3--:R-:W-:Y:S01]  /*05e0*/  FMUL R0, |R20|, 2.8853900432586669922 ;  /* 0x4038aa3b14007820 */ /* 0x008fe20000400200 */
[----:B----4-:R-:W-:-:S06]  /*05f0*/  FMUL R16, |R11|, 2.8853900432586669922 ;  /* 0x4038aa3b0b107820 */ /* 0x010fcc0000400200 */
[----:B------:R-:W1:Y:S01]  /*0600*/  MUFU.EX2 R0, R0 ;  /* 0x0000000000007308 */ /* 0x000e620000000800 */
[C---:B-----5:R-:W-:Y:S01]  /*0610*/  FMUL R13, |R14|.reuse, 2.8853900432586669922 ;  /* 0x4038aa3b0e0d7820 */ /* 0x060fe20000400200 */
        /* <DEDUP_REMOVED lines=48> */
[----:B------:R-:W-:Y:S01]  /*0920*/  LEA R10, R3, R10, 0x2 ;  /* 0x0000000a030a7211 */ /* 0x000fe200078e10ff */
        /* <DEDUP_REMOVED lines=14> */
[C---:B------:R-:W-:Y:S01]  /*0a10*/  IMAD.WIDE R20, R3.reuse, 0x4, R12 ;  /* 0x0000000403147825 */ /* 0x040fe200078e020c */
        /* <DEDUP_REMOVED lines=10> */
[----:B------:R-:W-:Y:S05]  /*0ac0*/  EXIT ;  /* 0x000000000000794d */ /* 0x000fea0003800000 */
.L_x_98:
        /* <DEDUP_REMOVED lines=11> */
.L_x_164:


//--------------------- .text._Z4tanhiPKfPf       --------------------------
	.section	.text._Z4tanhiPKfPf,"ax",@progbits
	.align	128
        .global         _Z4tanhiPKfPf
        .type           _Z4tanhiPKfPf,@function
        .size           _Z4tanhiPKfPf,(.L_x_165 - _Z4tanhiPKfPf)
        .other          _Z4tanhiPKfPf,@"STO_CUDA_ENTRY STV_DEFAULT"
_Z4tanhiPKfPf:
.text._Z4tanhiPKfPf:
        /* <DEDUP_REMOVED lines=41> */
[----:B012---:R-:W-:Y:S05]  /*0290*/  @!P0 BRA `(.L_x_100) ;  /* 0x0000000000788947 */ /* 0x007fea0003800000 */
[----:B------:R-:W0:Y:S01]  /*02a0*/  LDC.64 R2, c[0x0][0x390] ;  /* 0x0000e400ff027b82 */ /* 0x000e220000000a00 */
[----:B------:R-:W-:-:S04]  /*02b0*/  IADD3 R0, PT, PT, R0, 0x1, RZ ;  /* 0x0000000100007810 */ /* 0x000fc80007ffe0ff */
[----:B------:R-:W-:-:S03]  /*02c0*/  LOP3.LUT R0, R0, 0x3, RZ, 0xc0, !PT ;  /* 0x0000000300007812 */ /* 0x000fc600078ec0ff */
[----:B------:R-:W1:Y:S01]  /*02d0*/  LDC.64 R12, c[0x0][0x388] ;  /* 0x0000e200ff0c7b82 */ /* 0x000e620000000a00 */
[----:B------:R-:W-:-:S07]  /*02e0*/  IADD3 R4, PT, PT, -R0, RZ, RZ ;  /* 0x000000ff00047210 */ /* 0x000fce0007ffe1ff */
.L_x_101:
        /* <DEDUP_REMOVED lines=22> */
[----:B------:R-:W-:-:S04]  /*0450*/  IADD3 R10, PT, PT, R5, R10, RZ ;  /* 0x0000000a050a7210 */ /* 0x000fc80007ffe0ff */
[----:B------:R2:W-:Y:S01]  /*0460*/  STG.E desc[UR4][R14.64], R17 ;  /* 0x000000110e007986 */ /* 0x0005e2000c101904 */
[----:B------:R-:W-:Y:S05]  /*0470*/  @P0 BRA `(.L_x_101) ;  /* 0xfffffffc009c0947 */ /* 0x000fea000383ffff */
.L_x_100:
[----:B------:R-:W-:Y:S05]  /*0480*/  BSYNC.RECONVERGENT B0 ;  /* 0x0000000000007941 */ /* 0x000fea0003800200 */
.L_x_99:
[----:B------:R-:W-:Y:S05]  /*0490*/  @!P2 EXIT ;  /* 0x000000000000a94d */ /* 0x000fea0003800000 */
.L_x_102:
[----:B0-----:R-:W-:-:S05]  /*04a0*/  IMAD.WIDE R12, R10, 0x4, R6 ;  /* 0x000000040a0c7825 */ /* 0x001fca00078e0206 */
[----:B------:R-:W3:Y:S01]  /*04b0*/  LDG.E.CONSTANT R11, desc[UR4][R12.64] ;  /* 0x000000040c0b7981 */ /* 0x000ee2000c1e9900 */
[----:B------:R-:W-:-:S05]  /*04c0*/  IMAD.WIDE R2, R5, 0x4, R12 ;  /* 0x0000000405027825 */ /* 0x000fca00078e020c */
[----:B------:R-:W4:Y:S01]  /*04d0*/  LDG.E.CONSTANT R18, desc[UR4][R2.64] ;  /* 0x0000000402127981 */ /* 0x000f22000c1e9900 */
[----:B--2---:R-:W-:-:S05]  /*04e0*/  IMAD.WIDE R14, R5, 0x4, R2 ;  /* 0x00000004050e7825 */ /* 0x004fca00078e0202 */
[----:B------:R-:W2:Y:S01]  /*04f0*/  LDG.E.CONSTANT R17, desc[UR4][R14.64] ;  /* 0x000000040e117981 */ /* 0x000ea2000c1e9900 */
[----:B------:R-:W-:-:S05]  /*0500*/  IMAD.WIDE R20, R5, 0x4, R14 ;  /* 0x0000000405147825 */ /* 0x000fca00078e020e */
[----:B------:R-:W5:Y:S01]  /*0510*/  LDG.E.CONSTANT R16, desc[UR4][R20.64] ;  /* 0x0000000414107981 */ /* 0x000f62000c1e9900 */
[----:B------:R-:W-:Y:S01]  /*0520*/  MOV R19, 0x3c80f082 ;  /* 0x3c80f08200137802 */ /* 0x000fe20000000f00 */
[C---:B---3--:R-:W-:Y:S01]  /*0530*/  FMUL R4, |R11|.reuse, 2.8853900432586669922 ;  /* 0x4038aa3b0b047820 */ /* 0x048fe20000400200 */
[C---:B------:R-:W-:Y:S02]  /*0540*/  FSETP.GE.AND P6, PT, |R11|.reuse, 9.010913848876953125, PT ;  /* 0x41102cb40b00780b */ /* 0x040fe40003fc6200 */
[----:B------:R-:W-:-:S03]  /*0550*/  FSETP.GE.AND P0, PT, |R11|, 0.60000002384185791016, PT ;  /* 0x3f19999a0b00780b */ /* 0x000fc60003f06200 */
[----:B------:R-:W0:Y:S01]  /*0560*/  MUFU.EX2 R4, R4 ;  /* 0x0000000400047308 */ /* 0x000e220000000800 */
[C---:B----4-:R-:W-:Y:S01]  /*0570*/  FMUL R0, |R18|.reuse, 2.8853900432586669922 ;  /* 0x4038aa3b12007820 */ /* 0x050fe20000400200 */
[C---:B------:R-:W-:Y:S01]  /*0580*/  FMUL R3, R18.reuse, R18 ;  /* 0x0000001212037220 */ /* 0x040fe20000400000 */
[C---:B------:R-:W-:Y:S02]  /*0590*/  FSETP.GE.AND P2, PT, |R18|.reuse, 0.60000002384185791016, PT ;  /* 0x3f19999a1200780b */ /* 0x040fe40003f46200 */
[----:B------:R-:W-:Y:S01]  /*05a0*/  FSETP.GE.AND P1, PT, |R18|, 9.010913848876953125, PT ;  /* 0x41102cb41200780b */ /* 0x000fe20003f26200 */
[C---:B--2---:R-:W-:Y:S01]  /*05b0*/  FMUL R2, |R17|.reuse, 2.8853900432586669922 ;  /* 0x4038aa3b11027820 */ /* 0x044fe20000400200 */
[C---:B------:R-:W-:Y:S01]  /*05c0*/  FSETP.GE.AND P4, PT, |R17|.reuse, 0.60000002384185791016, PT ;  /* 0x3f19999a1100780b */ /* 0x040fe20003f86200 */
[----:B------:R-:W1:Y:S01]  /*05d0*/  MUFU.EX2 R0, R0 ;  /* 0x0000000000007308 */ /* 0x000e620000000800 */
[----:B------:R-:W-:Y:S01]  /*05e0*/  FSETP.GE.AND P3, PT, |R17|, 9.010913848876953125, PT ;  /* 0x41102cb41100780b */ /* 0x000fe20003f66200 */
[C---:B-----5:R-:W-:Y:S01]  /*05f0*/  FMUL R13, |R16|.reuse, 2.8853900432586669922 ;  /* 0x4038aa3b100d7820 */ /* 0x060fe20000400200 */
[----:B------:R-:W-:-:S05]  /*0600*/  FSETP.GE.AND P5, PT, |R16|, 9.010913848876953125, PT ;  /* 0x41102cb41000780b */ /* 0x000fca0003fa6200 */
[----:B------:R-:W2:Y:S01]  /*0610*/  MUFU.EX2 R2, R2 ;  /* 0x0000000200027308 */ /* 0x000ea20000000800 */
[----:B0-----:R-:W-:Y:S01]  /*0620*/  FADD R12, R4, 1 ;  /* 0x3f800000040c7421 */ /* 0x001fe20000000000 */
[----:B------:R-:W-:-:S04]  /*0630*/  FMUL R4, R11, R11 ;  /* 0x0000000b0b047220 */ /* 0x000fc80000400000 */
[----:B------:R-:W-:Y:S02]  /*0640*/  FFMA R21, R4, R19, -0.052303962409496307373 ;  /* 0xbd563cae04157423 */ /* 0x000fe40000000013 */
[----:B------:R-:W0:Y:S01]  /*0650*/  MUFU.EX2 R13, R13 ;  /* 0x0000000d000d7308 */ /* 0x000e220000000800 */
[----:B-1----:R-:W-:Y:S01]  /*0660*/  FADD R14, R0, 1 ;  /* 0x3f800000000e7421 */ /* 0x002fe20000000000 */
[----:B------:R-:W-:Y:S01]  /*0670*/  FFMA R21, R4, R21, 0.1331529766321182251 ;  /* 0x3e08594104157423 */ /* 0x000fe20000000015 */
[----:B------:R-:W-:-:S03]  /*0680*/  FFMA R0, R3, R19, -0.052303962409496307373 ;  /* 0xbd563cae03007423 */ /* 0x000fc60000000013 */
[----:B------:R-:W-:Y:S01]  /*0690*/  FFMA R23, R4, R21, -0.33332768082618713379 ;  /* 0xbeaaa9ed04177423 */ /* 0x000fe20000000015 */
[----:B------:R-:W-:Y:S01]  /*06a0*/  FFMA R20, R3, R0, 0.1331529766321182251 ;  /* 0x3e08594103147423 */ /* 0x000fe20000000000 */
[----:B------:R-:W1:Y:S01]  /*06b0*/  MUFU.RCP R12, R12 ;  /* 0x0000000c000c7308 */ /* 0x000e620000001000 */
[----:B--2---:R-:W-:Y:S01]  /*06c0*/  FADD R15, R2, 1 ;  /* 0x3f800000020f7421 */ /* 0x004fe20000000000 */
[----:B------:R-:W-:Y:S01]  /*06d0*/  FMUL R2, R17, R17 ;  /* 0x0000001111027220 */ /* 0x000fe20000400000 */
[----:B------:R-:W-:Y:S01]  /*06e0*/  FFMA R4, R4, R23, RZ ;  /* 0x0000001704047223 */ /* 0x000fe200000000ff */
[----:B------:R-:W-:Y:S01]  /*06f0*/  FMUL R0, R16, R16 ;  /* 0x0000001010007220 */ /* 0x000fe20000400000 */
[----:B------:R-:W-:Y:S01]  /*0700*/  FFMA R20, R3, R20, -0.33332768082618713379 ;  /* 0xbeaaa9ed03147423 */ /* 0x000fe20000000014 */
[C---:B------:R-:W-:Y:S02]  /*0710*/  FFMA R21, R2.reuse, R19, -0.052303962409496307373 ;  /* 0xbd563cae02157423 */ /* 0x040fe40000000013 */
[----:B------:R-:W2:Y:S01]  /*0720*/  MUFU.RCP R14, R14 ;  /* 0x0000000e000e7308 */ /* 0x000ea20000001000 */
[----:B0-----:R-:W-:Y:S01]  /*0730*/  FADD R13, R13, 1 ;  /* 0x3f8000000d0d7421 */ /* 0x001fe20000000000 */
[----:B------:R-:W-:Y:S01]  /*0740*/  FFMA R21, R2, R21, 0.1331529766321182251 ;  /* 0x3e08594102157423 */ /* 0x000fe20000000015 */
[----:B------:R-:W-:Y:S01]  /*0750*/  FFMA R25, R0, R19, -0.052303962409496307373 ;  /* 0xbd563cae00197423 */ /* 0x000fe20000000013 */
[----:B------:R-:W-:-:S02]  /*0760*/  FFMA R19, R3, R20, RZ ;  /* 0x0000001403137223 */ /* 0x000fc400000000ff */
[----:B------:R-:W-:Y:S01]  /*0770*/  FFMA R23, R2, R21, -0.33332768082618713379 ;  /* 0xbeaaa9ed02177423 */ /* 0x000fe20000000015 */
[----:B------:R-:W-:Y:S01]  /*0780*/  HFMA2 R21, -RZ, RZ, 1.875, 0 ;  /* 0x3f800000ff157431 */ /* 0x000fe200000001ff */
[----:B------:R-:W0:Y:S01]  /*0790*/  MUFU.RCP R13, R13 ;  /* 0x0000000d000d7308 */ /* 0x000e220000001000 */
[----:B------:R-:W-:Y:S01]  /*07a0*/  FFMA R25, R0, R25, 0.1331529766321182251 ;  /* 0x3e08594100197423 */ /* 0x000fe20000000019 */
[----:B------:R-:W-:Y:S01]  /*07b0*/  FFMA R20, R2, R23, RZ ;  /* 0x0000001702147223 */ /* 0x000fe200000000ff */
[----:B------:R-:W-:Y:S01]  /*07c0*/  IMAD.WIDE R2, R10, 0x4, R8 ;  /* 0x000000040a027825 */ /* 0x000fe200078e0208 */
[----:B------:R-:W-:-:S03]  /*07d0*/  LEA R10, R5, R10, 0x2 ;  /* 0x0000000a050a7211 */ /* 0x000fc600078e10ff */
[----:B------:R-:W-:Y:S01]  /*07e0*/  FFMA R25, R0, R25, -0.33332768082618713379 ;  /* 0xbeaaa9ed00197423 */ /* 0x000fe20000000019 */
[----:B------:R-:W3:Y:S01]  /*07f0*/  MUFU.RCP R15, R15 ;  /* 0x0000000f000f7308 */ /* 0x000ee20000001000 */
[--C-:B-1----:R-:W-:Y:S01]  /*0800*/  FFMA R26, R12, -2, R21.reuse ;  /* 0xc00000000c1a7823 */ /* 0x102fe20000000015 */
[----:B--2---:R-:W-:-:S04]  /*0810*/  FFMA R22, R14, -2, R21 ;  /* 0xc00000000e167823 */ /* 0x004fc80000000015 */
[----:B------:R-:W-:Y:S02]  /*0820*/  FSEL R26, R26, 1, !P6 ;  /* 0x3f8000001a1a7808 */ /* 0x000fe40007000000 */
[----:B------:R-:W-:Y:S01]  /*0830*/  FSETP.GE.AND P6, PT, |R16|, 0.60000002384185791016, PT ;  /* 0x3f19999a1000780b */ /* 0x000fe20003fc6200 */
[----:B0-----:R-:W-:Y:S01]  /*0840*/  FFMA R24, R13, -2, R21 ;  /* 0xc00000000d187823 */ /* 0x001fe20000000015 */
[----:B------:R-:W-:Y:S01]  /*0850*/  IMAD.WIDE R12, R5, 0x4, R2 ;  /* 0x00000004050c7825 */ /* 0x000fe200078e0202 */
[----:B------:R-:W-:-:S03]  /*0860*/  LOP3.LUT R29, R26, 0x80000000, R11, 0xb8, !PT ;  /* 0x800000001a1d7812 */ /* 0x000fc600078eb80b */
[----:B------:R-:W-:Y:S01]  /*0870*/  @!P0 FFMA R29, R11, R4, R11 ;  /* 0x000000040b1d8223 */ /* 0x000fe2000000000b */
[----:B------:R-:W-:Y:S02]  /*0880*/  ISETP.GE.AND P0, PT, R10, UR6, PT ;  /* 0x000000060a007c0c */ /* 0x000fe4000bf06270 */
[----:B------:R-:W-:Y:S01]  /*0890*/  FSEL R27, R24, 1, !P5 ;  /* 0x3f800000181b7808 */ /* 0x000fe20006800000 */
[----:B---3--:R-:W-:Y:S01]  /*08a0*/  FFMA R23, R15, -2, R21 ;  /* 0xc00000000f177823 */ /* 0x008fe20000000015 */
[----:B------:R-:W-:Y:S01]  /*08b0*/  FFMA R21, R0, R25, RZ ;  /* 0x0000001900157223 */ /* 0x000fe200000000ff */
[----:B------:R-:W-:Y:S01]  /*08c0*/  FSEL R25, R22, 1, !P1 ;  /* 0x3f80000016197808 */ /* 0x000fe20004800000 */
[----:B------:R-:W-:Y:S01]  /*08d0*/  IMAD.WIDE R14, R5, 0x4, R12 ;  /* 0x00000004050e7825 */ /* 0x000fe200078e020c */
[----:B------:R-:W-:-:S03]  /*08e0*/  LOP3.LUT R27, R27, 0x80000000, R16, 0xb8, !PT ;  /* 0x800000001b1b7812 */ /* 0x000fc600078eb810 */
[----:B------:R-:W-:Y:S01]  /*08f0*/  @!P6 FFMA R27, R16, R21, R16 ;  /* 0x00000015101be223 */ /* 0x000fe20000000010 */
[----:B------:R-:W-:Y:S01]  /*0900*/  FSEL R0, R23, 1, !P3 ;  /* 0x3f80000017007808 */ /* 0x000fe20005800000 */
[----:B------:R0:W-:Y:S01]  /*0910*/  STG.E desc[UR4][R2.64], R29 ;  /* 0x0000001d02007986 */ /* 0x0001e2000c101904 */
[--C-:B------:R-:W-:Y:S01]  /*0920*/  LOP3.LUT R25, R25, 0x80000000, R18.reuse, 0xb8, !PT ;  /* 0x8000000019197812 */ /* 0x100fe200078eb812 */
        /* <DEDUP_REMOVED lines=8> */
[----:B------:R-:W-:Y:S05]  /*09b0*/  EXIT ;  /* 0x000000000000794d */ /* 0x000fea0003800000 */
.L_x_103:
        /* <DEDUP_REMOVED lines=12> */
.L_x_165:


//--------------------- .text._Z7sigmoidiPKfPfS1_ --------------------------
	.section	.text._Z7sigmoidiPKfPfS1_,"ax",@progbits
	.align	128
        .global         _Z7sigmoidiPKfPfS1_
        .type           _Z7sigmoidiPKfPfS1_,@function
        .size           _Z7sigmoidiPKfPfS1_,(.L_x_156 - _Z7sigmoidiPKfPfS1_)
        .other          _Z7sigmoidiPKfPfS1_,@"STO_CUDA_ENTRY STV_DEFAULT"
_Z7sigmoidiPKfPfS1_:
.text._Z7sigmoidiPKfPfS1_:
        /* <DEDUP_REMOVED lines=12> */
[----:B------:R-:W-:Y:S01]  /*00c0*/  BSSY.RECONVERGENT B0, `(.L_x_104) ;  /* 0x0000045000007945 */ /* 0x000fe20003800200 */
[----:B------:R-:W-:Y:S02]  /*00d0*/  IADD3 R9, PT, PT, RZ, -R3, RZ ;  /* 0x80000003ff097210 */ /* 0x000fe40007ffe0ff */
[C---:B------:R-:W-:Y:S02]  /*00e0*/  ISETP.GE.AND P0, PT, R0.reuse, UR5, PT ;  /* 0x0000000500007c0c */ /* 0x040fe4000bf06270 */
[----:B------:R-:W-:Y:S01]  /*00f0*/  VIMNMX R7, PT, PT, R0, UR5, !PT ;  /* 0x0000000500077c48 */ /* 0x000fe2000ffe0100 */
[----:B------:R-:W1:Y:S01]  /*0100*/  LDCU.64 UR4, c[0x0][0x358] ;  /* 0x00006b00ff0477ac */ /* 0x000e620008000a00 */
        /* <DEDUP_REMOVED lines=9> */
[----:B------:R-:W-:-:S05]  /*01a0*/  IMAD.HI.U32 R5, R5, R0, RZ ;  /* 0x0000000005057227 */ /* 0x000fca00078e00ff */
[----:B------:R-:W-:-:S05]  /*01b0*/  IADD3 R4, PT, PT, -R5, RZ, RZ ;  /* 0x000000ff05047210 */ /* 0x000fca0007ffe1ff */
[----:B------:R-:W-:-:S05]  /*01c0*/  IMAD R0, R3, R4, R0 ;  /* 0x0000000403007224 */ /* 0x000fca00078e0200 */
[----:B------:R-:W-:-:S13]  /*01d0*/  ISETP.GE.U32.AND P0, PT, R0, R3, PT ;  /* 0x000000030000720c */ /* 0x000fda0003f06070 */
[----:B------:R-:W-:Y:S01]  /*01e0*/  @P0 IMAD.IADD R0, R0, 0x1, -R3 ;  /* 0x0000000100000824 */ /* 0x000fe200078e0a03 */
[----:B------:R-:W-:-:S04]  /*01f0*/  @P0 IADD3 R5, PT, PT, R5, 0x1, RZ ;  /* 0x0000000105050810 */ /* 0x000fc80007ffe0ff */
[----:B------:R-:W-:-:S13]  /*0200*/  ISETP.GE.U32.AND P1, PT, R0, R3, PT ;  /* 0x000000030000720c */ /* 0x000fda0003f26070 */
[----:B------:R-:W-:Y:S02]  /*0210*/  @P1 IADD3 R5, PT, PT, R5, 0x1, RZ ;  /* 0x0000000105051810 */ /* 0x000fe40007ffe0ff */
[----:B------:R-:W-:-:S04]  /*0220*/  @!P2 LOP3.LUT R5, RZ, R3, RZ, 0x33, !PT ;  /* 0x00000003ff05a212 */ /* 0x000fc800078e33ff */
[----:B------:R-:W-:-:S04]  /*0230*/  IADD3 R20, PT, PT, R20, R5, RZ ;  /* 0x0000000514147210 */ /* 0x000fc80007ffe0ff */
[----:B------:R-:W-:-:S04]  /*0240*/  LOP3.LUT R0, R20, 0x3, RZ, 0xc0, !PT ;  /* 0x0000000314007812 */ /* 0x000fc800078ec0ff */
[----:B------:R-:W-:-:S13]  /*0250*/  ISETP.NE.AND P0, PT, R0, 0x3, PT ;  /* 0x000000030000780c */ /* 0x000fda0003f05270 */
[----:B-1----:R-:W-:Y:S05]  /*0260*/  @!P0 BRA `(.L_x_105) ;  /* 0x0000000000a88947 */ /* 0x002fea0003800000 */
[----:B------:R-:W0:Y:S01]  /*0270*/  LDC.64 R10, c[0x0][0x388] ;  /* 0x0000e200ff0a7b82 */ /* 0x000e220000000a00 */
[----:B------:R-:W-:-:S04]  /*0280*/  IADD3 R0, PT, PT, R20, 0x1, RZ ;  /* 0x0000000114007810 */ /* 0x000fc80007ffe0ff */
[----:B------:R-:W-:-:S03]  /*0290*/  LOP3.LUT R0, R0, 0x3, RZ, 0xc0, !PT ;  /* 0x0000000300007812 */ /* 0x000fc600078ec0ff */
[----:B------:R-:W1:Y:S02]  /*02a0*/  LDC.64 R12, c[0x0][0x390] ;  /* 0x0000e400ff0c7b82 */ /* 0x000e640000000a00 */
[----:B------:R-:W-:-:S06]  /*02b0*/  IMAD.MOV R22, RZ, RZ, -R0 ;  /* 0x000000ffff167224 */ /* 0x000fcc00078e0a00 */
[----:B------:R-:W2:Y:S02]  /*02c0*/  LDC.64 R14, c[0x0][0x398] ;  /* 0x0000e600ff0e7b82 */ /* 0x000ea40000000a00 */
.L_x_109:
[----:B0--3--:R-:W-:-:S06]  /*02d0*/  IMAD.WIDE R4, R2, 0x4, R10 ;  /* 0x0000000402047825 */ /* 0x009fcc00078e020a */
[----:B------:R-:W3:Y:S01]  /*02e0*/  LDG.E.CONSTANT R4, desc[UR4][R4.64] ;  /* 0x0000000404047981 */ /* 0x000ee2000c1e9900 */
[----:B------:R-:W-:Y:S01]  /*02f0*/  HFMA2 R9, -RZ, RZ, 3.7421875, 0 ;  /* 0x437c0000ff097431 */ /* 0x000fe200000001ff */
        /* <DEDUP_REMOVED lines=18> */
[----:B------:R-:W-:Y:S05]  /*0420*/  CALL.REL.NOINC `($__internal_4_$__cuda_sm20_rcp_rn_f32_slowpath) ;  /* 0x0000000800647944 */ /* 0x000fea0003c00000 */
[----:B------:R-:W-:Y:S05]  /*0430*/  BRA `(.L_x_108) ;  /* 0x0000000000107947 */ /* 0x000fea0003800000 */
.L_x_107:
[----:B------:R-:W0:Y:S02]  /*0440*/  MUFU.RCP R7, R6 ;  /* 0x0000000600077308 */ /* 0x000e240000001000 */
[----:B0-----:R-:W-:-:S04]  /*0450*/  FFMA R0, R6, R7, -1 ;  /* 0xbf80000006007423 */ /* 0x001fc80000000007 */
[----:B------:R-:W-:-:S04]  /*0460*/  FADD.FTZ R0, -R0, -RZ ;  /* 0x800000ff00007221 */ /* 0x000fc80000010100 */
[----:B------:R-:W-:-:S07]  /*0470*/  FFMA R7, R7, R0, R7 ;  /* 0x0000000007077223 */ /* 0x000fce0000000007 */
.L_x_108:
[----:B------:R-:W-:Y:S05]  /*0480*/  BSYNC.RECONVERGENT B1 ;  /* 0x0000000000017941 */ /* 0x000fea0003800200 */
.L_x_106:
        /* <DEDUP_REMOVED lines=8> */
.L_x_105:
[----:B------:R-:W-:Y:S05]  /*0510*/  BSYNC.RECONVERGENT B0 ;  /* 0x0000000000007941 */ /* 0x000fea0003800200 */
.L_x_104:
[----:B------:R-:W0:Y:S01]  /*0520*/  LDC.64 R10, c[0x0][0x388] ;  /* 0x0000e200ff0a7b82 */ /* 0x000e220000000a00 */
[----:B------:R-:W-:Y:S01]  /*0530*/  ISETP.GE.U32.AND P0, PT, R20, 0x3, PT ;  /* 0x000000031400780c */ /* 0x000fe20003f06070 */
[----:B------:R-:W1:Y:S06]  /*0540*/  LDCU UR6, c[0x0][0x380] ;  /* 0x00007000ff0677ac */ /* 0x000e6c0008000800 */
[----:B------:R-:W2:Y:S08]  /*0550*/  LDC.64 R12, c[0x0][0x390] ;  /* 0x0000e400ff0c7b82 */ /* 0x000eb00000000a00 */
[----:B------:R-:W4:Y:S01]  /*0560*/  LDC.64 R14, c[0x0][0x398] ;  /* 0x0000e600ff0e7b82 */ /* 0x000f220000000a00 */
[----:B-1----:R-:W-:Y:S05]  /*0570*/  @!P0 EXIT ;  /* 0x000000000000894d */ /* 0x002fea0003800000 */
.L_x_122:
[----:B0--3--:R-:W-:-:S05]  /*0580*/  IMAD.WIDE R16, R2, 0x4, R10 ;  /* 0x0000000402107825 */ /* 0x009fca00078e020a */
[----:B------:R-:W3:Y:S01]  /*0590*/  LDG.E.CONSTANT R0, desc[UR4][R16.64] ;  /* 0x0000000410007981 */ /* 0x000ee2000c1e9900 */
[----:B-1----:R-:W-:Y:S01]  /*05a0*/  HFMA2 R7, -RZ, RZ, 3.7421875, 0 ;  /* 0x437c0000ff077431 */ /* 0x002fe200000001ff */
[----:B------:R-:W-:Y:S01]  /*05b0*/  MOV R5, 0x3bbb989d ;  /* 0x3bbb989d00057802 */ /* 0x000fe20000000f00 */
[----:B------:R-:W-:Y:S04]  /*05c0*/  BSSY.RECONVERGENT B0, `(.L_x_110) ;  /* 0x0000015000007945 */ /* 0x000fe80003800200 */
[----:B---3--:R-:W-:-:S04]  /*05d0*/  FFMA.SAT R4, R0, -R5, 0.5 ;  /* 0x3f00000000047423 */ /* 0x008fc80000002805 */
[----:B------:R-:W-:-:S04]  /*05e0*/  FFMA.RM R4, R4, R7, 12582913 ;  /* 0x4b40000104047423 */ /* 0x000fc80000004007 */
[C---:B------:R-:W-:Y:S01]  /*05f0*/  FADD R5, R4.reuse, -12583039 ;  /* 0xcb40007f04057421 */ /* 0x040fe20000000000 */
[----:B------:R-:W-:-:S03]  /*0600*/  IMAD.SHL.U32 R4, R4, 0x800000, RZ ;  /* 0x0080000004047824 */ /* 0x000fc600078e00ff */
        /* <DEDUP_REMOVED lines=10> */
[----:B--2-4-:R-:W-:Y:S05]  /*06b0*/  CALL.REL.NOINC `($__internal_4_$__cuda_sm20_rcp_rn_f32_slowpath) ;  /* 0x0000000400c07944 */ /* 0x014fea0003c00000 */
[----:B------:R-:W-:Y:S05]  /*06c0*/  BRA `(.L_x_112) ;  /* 0x0000000000107947 */ /* 0x000fea0003800000 */
.L_x_111:
[----:B------:R-:W0:Y:S02]  /*06d0*/  MUFU.RCP R7, R4 ;  /* 0x0000000400077308 */ /* 0x000e240000001000 */
[----:B0-----:R-:W-:-:S04]  /*06e0*/  FFMA R0, R4, R7, -1 ;  /* 0xbf80000004007423 */ /* 0x001fc80000000007 */
[----:B------:R-:W-:-:S04]  /*06f0*/  FADD.FTZ R0, -R0, -RZ ;  /* 0x800000ff00007221 */ /* 0x000fc80000010100 */
[----:B------:R-:W-:-:S07]  /*0700*/  FFMA R7, R7, R0, R7 ;  /* 0x0000000007077223 */ /* 0x000fce0000000007 */
.L_x_112:
[----:B------:R-:W-:Y:S05]  /*0710*/  BSYNC.RECONVERGENT B0 ;  /* 0x0000000000007941 */ /* 0x000fea0003800200 */
.L_x_110:
[----:B------:R-:W-:-:S05]  /*0720*/  IMAD.WIDE R16, R3, 0x4, R16 ;  /* 0x0000000403107825 */ /* 0x000fca00078e0210 */
[----:B------:R-:W3:Y:S01]  /*0730*/  LDG.E.CONSTANT R0, desc[UR4][R16.64] ;  /* 0x0000000410007981 */ /* 0x000ee2000c1e9900 */
[----:B------:R-:W-:Y:S01]  /*0740*/  HFMA2 R9, -RZ, RZ, 3.7421875, 0 ;  /* 0x437c0000ff097431 */ /* 0x000fe200000001ff */
[----:B------:R-:W-:Y:S01]  /*0750*/  MOV R5, 0x3bbb989d ;  /* 0x3bbb989d00057802 */ /* 0x000fe20000000f00 */
[C---:B--2---:R-:W-:Y:S01]  /*0760*/  IMAD.WIDE R24, R2.reuse, 0x4, R12 ;  /* 0x0000000402187825 */ /* 0x044fe200078e020c */
[----:B------:R-:W-:Y:S03]  /*0770*/  BSSY.RECONVERGENT B0, `(.L_x_113) ;  /* 0x000001a000007945 */ /* 0x000fe60003800200 */
[----:B----4-:R-:W-:Y:S01]  /*0780*/  IMAD.WIDE R18, R2, 0x4, R14 ;  /* 0x0000000402127825 */ /* 0x010fe200078e020e */
[----:B------:R0:W-:Y:S03]  /*0790*/  STG.E desc[UR4][R24.64], R7 ;  /* 0x0000000718007986 */ /* 0x0001e6000c101904 */
[----:B---3--:R-:W-:-:S04]  /*07a0*/  FFMA.SAT R4, R0, -R5, 0.5 ;  /* 0x3f00000000047423 */ /* 0x008fc80000002805 */
[----:B------:R-:W-:-:S04]  /*07b0*/  FFMA.RM R4, R4, R9, 12582913 ;  /* 0x4b40000104047423 */ /* 0x000fc80000004009 */
[C---:B------:R-:W-:Y:S01]  /*07c0*/  FADD R5, R4.reuse, -12583039 ;  /* 0xcb40007f04057421 */ /* 0x040fe20000000000 */
[----:B------:R-:W-:-:S03]  /*07d0*/  IMAD.SHL.U32 R4, R4, 0x800000, RZ ;  /* 0x0080000004047824 */ /* 0x000fc600078e00ff */
        /* <DEDUP_REMOVED lines=13> */
[----:B------:R-:W-:Y:S05]  /*08b0*/  CALL.REL.NOINC `($__internal_4_$__cuda_sm20_rcp_rn_f32_slowpath) ;  /* 0x0000000400407944 */ /* 0x000fea0003c00000 */
[----:B------:R-:W-:Y:S05]  /*08c0*/  BRA `(.L_x_115) ;  /* 0x0000000000107947 */ /* 0x000fea0003800000 */
.L_x_114:
[----:B------:R-:W0:Y:S02]  /*08d0*/  MUFU.RCP R7, R4 ;  /* 0x0000000400077308 */ /* 0x000e240000001000 */
[----:B0-----:R-:W-:-:S04]  /*08e0*/  FFMA R0, R4, R7, -1 ;  /* 0xbf80000004007423 */ /* 0x001fc80000000007 */
[----:B------:R-:W-:-:S04]  /*08f0*/  FADD.FTZ R0, -R0, -RZ ;  /* 0x800000ff00007221 */ /* 0x000fc80000010100 */
[----:B------:R-:W-:-:S07]  /*0900*/  FFMA R7, R7, R0, R7 ;  /* 0x0000000007077223 */ /* 0x000fce0000000007 */
.L_x_115:
[----:B------:R-:W-:Y:S05]  /*0910*/  BSYNC.RECONVERGENT B0 ;  /* 0x0000000000007941 */ /* 0x000fea0003800200 */
.L_x_113:
[----:B------:R-:W-:-:S05]  /*0920*/  IMAD.WIDE R16, R3, 0x4, R16 ;  /* 0x0000000403107825 */ /* 0x000fca00078e0210 */
[----:B------:R-:W2:Y:S01]  /*0930*/  LDG.E.CONSTANT R0, desc[UR4][R16.64] ;  /* 0x0000000410007981 */ /* 0x000ea2000c1e9900 */
[----:B------:R-:W-:Y:S01]  /*0940*/  HFMA2 R9, -RZ, RZ, 3.7421875, 0 ;  /* 0x437c0000ff097431 */ /* 0x000fe200000001ff */
        /* <DEDUP_REMOVED lines=15> */
[----:B-1----:R-:W-:-:S04]  /*0a40*/  FFMA R4, R4, R9, 1 ;  /* 0x3f80000004047423 */ /* 0x002fc80000000009 */
[----:B------:R-:W-:-:S05]  /*0a50*/  VIADD R0, R4, 0x1800000 ;  /* 0x0180000004007836 */ /* 0x000fca0000000000 */
[----:B------:R-:W-:-:S04]  /*0a60*/  LOP3.LUT R0, R0, 0x7f800000, RZ, 0xc0, !PT ;  /* 0x7f80000000007812 */ /* 0x000fc800078ec0ff */
[----:B------:R-:W-:-:S13]  /*0a70*/  ISETP.GT.U32.AND P0, PT, R0, 0x1ffffff, PT ;  /* 0x01ffffff0000780c */ /* 0x000fda0003f04070 */
[----:B0-----:R-:W-:Y:S05]  /*0a80*/  @P0 BRA `(.L_x_117) ;  /* 0x0000000000100947 */ /* 0x001fea0003800000 */
[----:B------:R-:W-:Y:S02]  /*0a90*/  MOV R0, R4 ;  /* 0x0000000400007202 */ /* 0x000fe40000000f00 */
[----:B------:R-:W-:-:S07]  /*0aa0*/  MOV R4, 0xac0 ;  /* 0x00000ac000047802 */ /* 0x000fce0000000f00 */
[----:B------:R-:W-:Y:S05]  /*0ab0*/  CALL.REL.NOINC `($__internal_4_$__cuda_sm20_rcp_rn_f32_slowpath) ;  /* 0x0000000000c07944 */ /* 0x000fea0003c00000 */
[----:B------:R-:W-:Y:S05]  /*0ac0*/  BRA `(.L_x_118) ;  /* 0x0000000000107947 */ /* 0x000fea0003800000 */
.L_x_117:
[----:B------:R-:W0:Y:S02]  /*0ad0*/  MUFU.RCP R7, R4 ;  /* 0x0000000400077308 */ /* 0x000e240000001000 */
[----:B0-----:R-:W-:-:S04]  /*0ae0*/  FFMA R0, R4, R7, -1 ;  /* 0xbf80000004007423 */ /* 0x001fc80000000007 */
[----:B------:R-:W-:-:S04]  /*0af0*/  FADD.FTZ R0, -R0, -RZ ;  /* 0x800000ff00007221 */ /* 0x000fc80000010100 */
[----:B------:R-:W-:-:S07]  /*0b00*/  FFMA R7, R7, R0, R7 ;  /* 0x0000000007077223 */ /* 0x000fce0000000007 */
.L_x_118:
[----:B------:R-:W-:Y:S05]  /*0b10*/  BSYNC.RECONVERGENT B0 ;  /* 0x0000000000007941 */ /* 0x000fea0003800200 */
.L_x_116:
[----:B------:R-:W-:-:S06]  /*0b20*/  IMAD.WIDE R16, R3, 0x4, R16 ;  /* 0x0000000403107825 */ /* 0x000fcc00078e0210 */
        /* <DEDUP_REMOVED lines=22> */
[----:B------:R-:W-:Y:S01]  /*0c90*/  IMAD.MOV.U32 R0, RZ, RZ, R4 ;  /* 0x000000ffff007224 */ /* 0x000fe200078e0004 */
[----:B------:R-:W-:-:S07]  /*0ca0*/  MOV R4, 0xcc0 ;  /* 0x00000cc000047802 */ /* 0x000fce0000000f00 */
[----:B------:R-:W-:Y:S05]  /*0cb0*/  CALL.REL.NOINC `($__internal_4_$__cuda_sm20_rcp_rn_f32_slowpath) ;  /* 0x0000000000407944 */ /* 0x000fea0003c00000 */
[----:B------:R-:W-:Y:S05]  /*0cc0*/  BRA `(.L_x_121) ;  /* 0x0000000000107947 */ /* 0x000fea0003800000 */
.L_x_120:
[----:B------:R-:W0:Y:S02]  /*0cd0*/  MUFU.RCP R7, R4 ;  /* 0x0000000400077308 */ /* 0x000e240000001000 */
[----:B0-----:R-:W-:-:S04]  /*0ce0*/  FFMA R0, R4, R7, -1 ;  /* 0xbf80000004007423 */ /* 0x001fc80000000007 */
[----:B------:R-:W-:-:S04]  /*0cf0*/  FADD.FTZ R0, -R0, -RZ ;  /* 0x800000ff00007221 */ /* 0x000fc80000010100 */
[----:B------:R-:W-:-:S07]  /*0d00*/  FFMA R7, R7, R0, R7 ;  /* 0x0000000007077223 */ /* 0x000fce0000000007 */
.L_x_121:
[----:B------:R-:W-:Y:S05]  /*0d10*/  BSYNC.RECONVERGENT B0 ;  /* 0x0000000000007941 */ /* 0x000fea0003800200 */
.L_x_119:
        /* <DEDUP_REMOVED lines=10> */
        .weak           $__internal_4_$__cuda_sm20_rcp_rn_f32_slowpath
        .type           $__internal_4_$__cuda_sm20_rcp_rn_f32_slowpath,@function
        .size           $__internal_4_$__cuda_sm20_rcp_rn_f32_slowpath,(.L_x_156 - $__internal_4_$__cuda_sm20_rcp_rn_f32_slowpath)
$__internal_4_$__cuda_sm20_rcp_rn_f32_slowpath:
        /* <DEDUP_REMOVED lines=15> */
.L_x_124:
[----:B------:R-:W-:-:S04]  /*0eb0*/  IADD3 R6, PT, PT, R5, -0xfd, RZ ;  /* 0xffffff0305067810 */ /* 0x000fc80007ffe0ff */
        /* <DEDUP_REMOVED lines=32> */
.L_x_126:
[----:B------:R0:W1:Y:S02]  /*10c0*/  MUFU.RCP R7, R0 ;  /* 0x0000000000077308 */ /* 0x0000640000001000 */
.L_x_125:
[----:B------:R-:W-:Y:S05]  /*10d0*/  BSYNC.RECONVERGENT B2 ;  /* 0x0000000000027941 */ /* 0x000fea0003800200 */
.L_x_123:
[----:B------:R-:W-:-:S04]  /*10e0*/  HFMA2 R5, -RZ, RZ, 0, 0 ;  /* 0x00000000ff057431 */ /* 0x000fc800000001ff */
[----:B01----:R-:W-:Y:S05]  /*10f0*/  RET.REL.NODEC R4 `(_Z7sigmoidiPKfPfS1_) ;  /* 0xffffffec04c07950 */ /* 0x003fea0003c3ffff */
.L_x_127:
        /* <DEDUP_REMOVED lines=16> */
.L_x_156:


//--------------------- .text._Z7sigmoidiPKfPf    --------------------------
	.section	.text._Z7sigmoidiPKfPf,"ax",@progbits
	.align	128
        .global         _Z7sigmoidiPKfPf
        .type           _Z7sigmoidiPKfPf,@function
        .size           _Z7sigmoidiPKfPf,(.L_x_157 - _Z7sigmoidiPKfPf)
        .other          _Z7sigmoidiPKfPf,@"STO_CUDA_ENTRY STV_DEFAULT"
_Z7sigmoidiPKfPf:
.text._Z7sigmoidiPKfPf:
        /* <DEDUP_REMOVED lines=12> */
[----:B------:R-:W-:Y:S01]  /*00c0*/  IADD3 R9, PT, PT, RZ, -R3, RZ ;  /* 0x80000003ff097210 */ /* 0x000fe20007ffe0ff */
[----:B------:R-:W-:Y:S01]  /*00d0*/  BSSY.RECONVERGENT B0, `(.L_x_128) ;  /* 0x000003f000007945 */ /* 0x000fe20003800200 */
[----:B------:R-:W-:Y:S02]  /*00e0*/  ISETP.NE.U32.AND P2, PT, R3, RZ, PT ;  /* 0x000000ff0300720c */ /* 0x000fe40003f45070 */
[C---:B------:R-:W-:Y:S02]  /*00f0*/  ISETP.GE.AND P0, PT, R0.reuse, UR5, PT ;  /* 0x0000000500007c0c */ /* 0x040fe4000bf06270 */
[----:B------:R-:W-:Y:S01]  /*0100*/  VIMNMX R7, PT, PT, R0, UR5, !PT ;  /* 0x0000000500077c48 */ /* 0x000fe2000ffe0100 */
[----:B------:R-:W1:Y:S01]  /*0110*/  LDCU.64 UR4, c[0x0][0x358] ;  /* 0x00006b00ff0477ac */ /* 0x000e620008000a00 */
[----:B------:R-:W-:-:S04]  /*0120*/  SEL R18, RZ, 0x1, P0 ;  /* 0x00000001ff127807 */ /* 0x000fc80000000000 */
        /* <DEDUP_REMOVED lines=15> */
[----:B------:R-:W-:-:S05]  /*0220*/  @!P2 LOP3.LUT R5, RZ, R3, RZ, 0x33, !PT ;  /* 0x00000003ff05a212 */ /* 0x000fca00078e33ff */
[----:B------:R-:W-:-:S05]  /*0230*/  IMAD.IADD R18, R18, 0x1, R5 ;  /* 0x0000000112127824 */ /* 0x000fca00078e0205 */
[----:B------:R-:W-:-:S04]  /*0240*/  LOP3.LUT R0, R18, 0x3, RZ, 0xc0, !PT ;  /* 0x0000000312007812 */ /* 0x000fc800078ec0ff */
[----:B------:R-:W-:-:S13]  /*0250*/  ISETP.NE.AND P0, PT, R0, 0x3, PT ;  /* 0x000000030000780c */ /* 0x000fda0003f05270 */
[----:B-1----:R-:W-:Y:S05]  /*0260*/  @!P0 BRA `(.L_x_129) ;  /* 0x0000000000948947 */ /* 0x002fea0003800000 */
[----:B------:R-:W0:Y:S01]  /*0270*/  LDC.64 R16, c[0x0][0x390] ;  /* 0x0000e400ff107b82 */ /* 0x000e220000000a00 */
[----:B------:R-:W-:-:S04]  /*0280*/  IADD3 R0, PT, PT, R18, 0x1, RZ ;  /* 0x0000000112007810 */ /* 0x000fc80007ffe0ff */
[----:B------:R-:W-:-:S03]  /*0290*/  LOP3.LUT R0, R0, 0x3, RZ, 0xc0, !PT ;  /* 0x0000000300007812 */ /* 0x000fc600078ec0ff */
[----:B------:R-:W1:Y:S01]  /*02a0*/  LDC.64 R12, c[0x0][0x388] ;  /* 0x0000e200ff0c7b82 */ /* 0x000e620000000a00 */
[----:B------:R-:W-:-:S07]  /*02b0*/  IADD3 R19, PT, PT, -R0, RZ, RZ ;  /* 0x000000ff00137210 */ /* 0x000fce0007ffe1ff */
.L_x_133:
[----:B-1----:R-:W-:-:S06]  /*02c0*/  IMAD.WIDE R4, R2, 0x4, R12 ;  /* 0x0000000402047825 */ /* 0x002fcc00078e020c */
[----:B--2---:R-:W2:Y:S01]  /*02d0*/  LDG.E.CONSTANT R4, desc[UR4][R4.64] ;  /* 0x0000000404047981 */ /* 0x004ea2000c1e9900 */
[----:B------:R-:W-:Y:S01]  /*02e0*/  IMAD.MOV.U32 R7, RZ, RZ, 0x3bbb989d ;  /* 0x3bbb989dff077424 */ /* 0x000fe200078e00ff */
[----:B------:R-:W-:Y:S01]  /*02f0*/  MOV R9, 0x437c0000 ;  /* 0x437c000000097802 */ /* 0x000fe20000000f00 */
[----:B------:R-:W-:Y:S01]  /*0300*/  BSSY.RECONVERGENT B1, `(.L_x_130) ;  /* 0x0000018000017945 */ /* 0x000fe20003800200 */
[----:B------:R-:W-:Y:S01]  /*0310*/  IADD3 R19, PT, PT, R19, 0x1, RZ ;  /* 0x0000000113137810 */ /* 0x000fe20007ffe0ff */
[----:B0-----:R-:W-:-:S03]  /*0320*/  IMAD.WIDE R14, R2, 0x4, R16 ;  /* 0x00000004020e7825 */ /* 0x001fc600078e0210 */
[----:B------:R-:W-:Y:S01]  /*0330*/  ISETP.NE.AND P3, PT, R19, RZ, PT ;  /* 0x000000ff1300720c */ /* 0x000fe20003f65270 */
[----:B--2---:R-:W-:-:S04]  /*0340*/  FFMA.SAT R0, R4, -R7, 0.5 ;  /* 0x3f00000004007423 */ /* 0x004fc80000002807 */
[----:B------:R-:W-:-:S04]  /*0350*/  FFMA.RM R0, R0, R9, 12582913 ;  /* 0x4b40000100007423 */ /* 0x000fc80000004009 */
[C---:B------:R-:W-:Y:S01]  /*0360*/  FADD R7, R0.reuse, -12583039 ;  /* 0xcb40007f00077421 */ /* 0x040fe20000000000 */
[----:B------:R-:W-:-:S03]  /*0370*/  SHF.L.U32 R0, R0, 0x17, RZ ;  /* 0x0000001700007819 */ /* 0x000fc600000006ff */
[----:B------:R-:W-:-:S04]  /*0380*/  FFMA R7, R4, -1.4426950216293334961, -R7 ;  /* 0xbfb8aa3b04077823 */ /* 0x000fc80000000807 */
[----:B------:R-:W-:-:S06]  /*0390*/  FFMA R7, R4, -1.925963033500011079e-08, R7 ;  /* 0xb2a5706004077823 */ /* 0x000fcc0000000007 */
[----:B------:R-:W0:Y:S02]  /*03a0*/  MUFU.EX2 R7, R7 ;  /* 0x0000000700077308 */ /* 0x000e240000000800 */
[----:B0-----:R-:W-:-:S04]  /*03b0*/  FFMA R6, R0, R7, 1 ;  /* 0x3f80000000067423 */ /* 0x001fc80000000007 */
[----:B------:R-:W-:-:S05]  /*03c0*/  VIADD R0, R6, 0x1800000 ;  /* 0x0180000006007836 */ /* 0x000fca0000000000 */
[----:B------:R-:W-:-:S04]  /*03d0*/  LOP3.LUT R0, R0, 0x7f800000, RZ, 0xc0, !PT ;  /* 0x7f80000000007812 */ /* 0x000fc800078ec0ff */
[----:B------:R-:W-:-:S13]  /*03e0*/  ISETP.GT.U32.AND P0, PT, R0, 0x1ffffff, PT ;  /* 0x01ffffff0000780c */ /* 0x000fda0003f04070 */
[----:B------:R-:W-:Y:S05]  /*03f0*/  @P0 BRA `(.L_x_131) ;  /* 0x0000000000100947 */ /* 0x000fea0003800000 */
[----:B------:R-:W-:Y:S02]  /*0400*/  MOV R0, R6 ;  /* 0x0000000600007202 */ /* 0x000fe40000000f00 */
[----:B------:R-:W-:-:S07]  /*0410*/  MOV R4, 0x430 ;  /* 0x0000043000047802 */ /* 0x000fce0000000f00 */
[----:B------:R-:W-:Y:S05]  /*0420*/  CALL.REL.NOINC `($__internal_5_$__cuda_sm20_rcp_rn_f32_slowpath) ;  /* 0x00000008000c7944 */ /* 0x000fea0003c00000 */
[----:B------:R-:W-:Y:S05]  /*0430*/  BRA `(.L_x_132) ;  /* 0x0000000000107947 */ /* 0x000fea0003800000 */
.L_x_131:
[----:B------:R-:W0:Y:S02]  /*0440*/  MUFU.RCP R7, R6 ;  /* 0x0000000600077308 */ /* 0x000e240000001000 */
[----:B0-----:R-:W-:-:S04]  /*0450*/  FFMA R0, R6, R7, -1 ;  /* 0xbf80000006007423 */ /* 0x001fc80000000007 */
[----:B------:R-:W-:-:S04]  /*0460*/  FADD.FTZ R0, -R0, -RZ ;  /* 0x800000ff00007221 */ /* 0x000fc80000010100 */
[----:B------:R-:W-:-:S07]  /*0470*/  FFMA R7, R7, R0, R7 ;  /* 0x0000000007077223 */ /* 0x000fce0000000007 */
.L_x_132:
[----:B------:R-:W-:Y:S05]  /*0480*/  BSYNC.RECONVERGENT B1 ;  /* 0x0000000000017941 */ /* 0x000fea0003800200 */
.L_x_130:
[----:B------:R2:W-:Y:S01]  /*0490*/  STG.E desc[UR4][R14.64], R7 ;  /* 0x000000070e007986 */ /* 0x0005e2000c101904 */
[----:B------:R-:W-:Y:S01]  /*04a0*/  IMAD.IADD R2, R3, 0x1, R2 ;  /* 0x0000000103027824 */ /* 0x000fe200078e0202 */
[----:B------:R-:W-:Y:S06]  /*04b0*/  @P3 BRA `(.L_x_133) ;  /* 0xfffffffc00803947 */ /* 0x000fec000383ffff */
.L_x_129:
[----:B------:R-:W-:Y:S05]  /*04c0*/  BSYNC.RECONVERGENT B0 ;  /* 0x0000000000007941 */ /* 0x000fea0003800200 */
.L_x_128:
[----:B--2---:R-:W0:Y:S01]  /*04d0*/  LDC.64 R14, c[0x0][0x390] ;  /* 0x0000e400ff0e7b82 */ /* 0x004e220000000a00 */
[----:B------:R-:W-:Y:S01]  /*04e0*/  ISETP.GE.U32.AND P0, PT, R18, 0x3, PT ;  /* 0x000000031200780c */ /* 0x000fe20003f06070 */
[----:B------:R-:W1:Y:S06]  /*04f0*/  LDCU UR6, c[0x0][0x380] ;  /* 0x00007000ff0677ac */ /* 0x000e6c0008000800 */
[----:B------:R-:W2:Y:S06]  /*0500*/  LDC.64 R12, c[0x0][0x388] ;  /* 0x0000e200ff0c7b82 */ /* 0x000eac0000000a00 */
[----:B-1----:R-:W-:Y:S05]  /*0510*/  @!P0 EXIT ;  /* 0x000000000000894d */ /* 0x002fea0003800000 */
.L_x_146:
[----:B--2---:R-:W-:-:S05]  /*0520*/  IMAD.WIDE R18, R2, 0x4, R12 ;  /* 0x0000000402127825 */ /* 0x004fca00078e020c */
[----:B------:R-:W2:Y:S01]  /*0530*/  LDG.E.CONSTANT R0, desc[UR4][R18.64] ;  /* 0x0000000412007981 */ /* 0x000ea2000c1e9900 */
[----:B------:R-:W-:Y:S01]  /*0540*/  HFMA2 R5, -RZ, RZ, 0.96630859375, -0.0022525787353515625 ;  /* 0x3bbb989dff057431 */ /* 0x000fe200000001ff */
[----:B------:R-:W-:Y:S01]  /*0550*/  MOV R7, 0x437c0000 ;  /* 0x437c000000077802 */ /* 0x000fe20000000f00 */
[----:B------:R-:W-:Y:S03]  /*0560*/  BSSY.RECONVERGENT B0, `(.L_x_134) ;  /* 0x0000015000007945 */ /* 0x000fe60003800200 */
[----:B--2---:R-:W-:-:S04]  /*0570*/  FFMA.SAT R4, R0, -R5, 0.5 ;  /* 0x3f00000000047423 */ /* 0x004fc80000002805 */
[----:B------:R-:W-:-:S04]  /*0580*/  FFMA.RM R4, R4, R7, 12582913 ;  /* 0x4b40000104047423 */ /* 0x000fc80000004007 */
[C---:B------:R-:W-:Y:S01]  /*0590*/  FADD R5, R4.reuse, -12583039 ;  /* 0xcb40007f04057421 */ /* 0x040fe20000000000 */
[----:B------:R-:W-:-:S03]  /*05a0*/  IMAD.SHL.U32 R4, R4, 0x800000, RZ ;  /* 0x0080000004047824 */ /* 0x000fc600078e00ff */
[----:B------:R-:W-:-:S04]  /*05b0*/  FFMA R5, R0, -1.4426950216293334961, -R5 ;  /* 0xbfb8aa3b00057823 */ /* 0x000fc80000000805 */
[----:B------:R-:W-:-:S06]  /*05c0*/  FFMA R5, R0, -1.925963033500011079e-08, R5 ;  /* 0xb2a5706000057823 */ /* 0x000fcc0000000005 */
[----:B------:R-:W1:Y:S02]  /*05d0*/  MUFU.EX2 R5, R5 ;  /* 0x0000000500057308 */ /* 0x000e640000000800 */
[----:B-1----:R-:W-:-:S05]  /*05e0*/  FFMA R4, R4, R5, 1 ;  /* 0x3f80000004047423 */ /* 0x002fca0000000005 */
[----:B------:R-:W-:-:S04]  /*05f0*/  IADD3 R0, PT, PT, R4, 0x1800000, RZ ;  /* 0x0180000004007810 */ /* 0x000fc80007ffe0ff */
[----:B------:R-:W-:-:S04]  /*0600*/  LOP3.LUT R0, R0, 0x7f800000, RZ, 0xc0, !PT ;  /* 0x7f80000000007812 */ /* 0x000fc800078ec0ff */
[----:B------:R-:W-:-:S13]  /*0610*/  ISETP.GT.U32.AND P0, PT, R0, 0x1ffffff, PT ;  /* 0x01ffffff0000780c */ /* 0x000fda0003f04070 */
[----:B------:R-:W-:Y:S05]  /*0620*/  @P0 BRA `(.L_x_135) ;  /* 0x0000000000100947 */ /* 0x000fea0003800000 */
[----:B------:R-:W-:Y:S02]  /*0630*/  MOV R0, R4 ;  /* 0x0000000400007202 */ /* 0x000fe40000000f00 */
[----:B------:R-:W-:-:S07]  /*0640*/  MOV R4, 0x660 ;  /* 0x0000066000047802 */ /* 0x000fce0000000f00 */
[----:B0-----:R-:W-:Y:S05]  /*0650*/  CALL.REL.NOINC `($__internal_5_$__cuda_sm20_rcp_rn_f32_slowpath) ;  /* 0x0000000400807944 */ /* 0x001fea0003c00000 */
[----:B------:R-:W-:Y:S05]  /*0660*/  BRA `(.L_x_136) ;  /* 0x0000000000107947 */ /* 0x000fea0003800000 */
.L_x_135:
[----:B------:R-:W1:Y:S02]  /*0670*/  MUFU.RCP R7, R4 ;  /* 0x0000000400077308 */ /* 0x000e640000001000 */
[----:B-1----:R-:W-:-:S04]  /*0680*/  FFMA R0, R4, R7, -1 ;  /* 0xbf80000004007423 */ /* 0x002fc80000000007 */
[----:B------:R-:W-:-:S04]  /*0690*/  FADD.FTZ R0, -R0, -RZ ;  /* 0x800000ff00007221 */ /* 0x000fc80000010100 */
[----:B------:R-:W-:-:S07]  /*06a0*/  FFMA R7, R7, R0, R7 ;  /* 0x0000000007077223 */ /* 0x000fce0000000007 */
.L_x_136:
[----:B------:R-:W-:Y:S05]  /*06b0*/  BSYNC.RECONVERGENT B0 ;  /* 0x0000000000007941 */ /* 0x000fea0003800200 */
.L_x_134:
[----:B------:R-:W-:-:S05]  /*06c0*/  IMAD.WIDE R18, R3, 0x4, R18 ;  /* 0x0000000403127825 */ /* 0x000fca00078e0212 */
[----:B------:R-:W2:Y:S01]  /*06d0*/  LDG.E.CONSTANT R0, desc[UR4][R18.64] ;  /* 0x0000000412007981 */ /* 0x000ea2000c1e9900 */
[----:B------:R-:W-:Y:S02]  /*06e0*/  HFMA2 R9, -RZ, RZ, 3.7421875, 0 ;  /* 0x437c0000ff097431 */ /* 0x000fe400000001ff */
[----:B------:R-:W-:Y:S01]  /*06f0*/  IMAD.MOV.U32 R5, RZ, RZ, 0x3bbb989d ;  /* 0x3bbb989dff057424 */ /* 0x000fe200078e00ff */
[----:B------:R-:W-:Y:S01]  /*0700*/  BSSY.RECONVERGENT B0, `(.L_x_137) ;  /* 0x0000017000007945 */ /* 0x000fe20003800200 */
[----:B0-----:R-:W-:-:S05]  /*0710*/  IMAD.WIDE R16, R2, 0x4, R14 ;  /* 0x0000000402107825 */ /* 0x001fca00078e020e */
        /* <DEDUP_REMOVED lines=15> */
[----:B------:R-:W-:Y:S05]  /*0810*/  CALL.REL.NOINC `($__internal_5_$__cuda_sm20_rcp_rn_f32_slowpath) ;  /* 0x0000000400107944 */ /* 0x000fea0003c00000 */
[----:B------:R-:W-:Y:S05]  /*0820*/  BRA `(.L_x_139) ;  /* 0x0000000000107947 */ /* 0x000fea0003800000 */
.L_x_138:
[----:B------:R-:W0:Y:S02]  /*0830*/  MUFU.RCP R7, R4 ;  /* 0x0000000400077308 */ /* 0x000e240000001000 */
[----:B0-----:R-:W-:-:S04]  /*0840*/  FFMA R0, R4, R7, -1 ;  /* 0xbf80000004007423 */ /* 0x001fc80000000007 */
[----:B------:R-:W-:-:S04]  /*0850*/  FADD.FTZ R0, -R0, -RZ ;  /* 0x800000ff00007221 */ /* 0x000fc80000010100 */
[----:B------:R-:W-:-:S07]  /*0860*/  FFMA R7, R7, R0, R7 ;  /* 0x0000000007077223 */ /* 0x000fce0000000007 */
.L_x_139:
[----:B------:R-:W-:Y:S05]  /*0870*/  BSYNC.RECONVERGENT B0 ;  /* 0x0000000000007941 */ /* 0x000fea0003800200 */
.L_x_137:
[----:B------:R-:W-:-:S05]  /*0880*/  IMAD.WIDE R18, R3, 0x4, R18 ;  /* 0x0000000403127825 */ /* 0x000fca00078e0212 */
[----:B------:R-:W2:Y:S01]  /*0890*/  LDG.E.CONSTANT R0, desc[UR4][R18.64] ;  /* 0x0000000412007981 */ /* 0x000ea2000c1e9900 */
[----:B------:R-:W-:Y:S01]  /*08a0*/  MOV R5, 0x3bbb989d ;  /* 0x3bbb989d00057802 */ /* 0x000fe20000000f00 */
[----:B------:R-:W-:Y:S01]  /*08b0*/  IMAD.MOV.U32 R9, RZ, RZ, 0x437c0000 ;  /* 0x437c0000ff097424 */ /* 0x000fe200078e00ff */
[----:B------:R-:W-:Y:S01]  /*08c0*/  BSSY.RECONVERGENT B0, `(.L_x_140) ;  /* 0x0000017000007945 */ /* 0x000fe20003800200 */
[----:B------:R-:W-:-:S05]  /*08d0*/  IMAD.WIDE R16, R3, 0x4, R16 ;  /* 0x0000000403107825 */ /* 0x000fca00078e0210 */
        /* <DEDUP_REMOVED lines=15> */
[----:B------:R-:W-:Y:S05]  /*09d0*/  CALL.REL.NOINC `($__internal_5_$__cuda_sm20_rcp_rn_f32_slowpath) ;  /* 0x0000000000a07944 */ /* 0x000fea0003c00000 */
[----:B------:R-:W-:Y:S05]  /*09e0*/  BRA `(.L_x_142) ;  /* 0x0000000000107947 */ /* 0x000fea0003800000 */
.L_x_141:
[----:B------:R-:W0:Y:S02]  /*09f0*/  MUFU.RCP R7, R4 ;  /* 0x0000000400077308 */ /* 0x000e240000001000 */
[----:B0-----:R-:W-:-:S04]  /*0a00*/  FFMA R0, R4, R7, -1 ;  /* 0xbf80000004007423 */ /* 0x001fc80000000007 */
[----:B------:R-:W-:-:S04]  /*0a10*/  FADD.FTZ R0, -R0, -RZ ;  /* 0x800000ff00007221 */ /* 0x000fc80000010100 */
[----:B------:R-:W-:-:S07]  /*0a20*/  FFMA R7, R7, R0, R7 ;  /* 0x0000000007077223 */ /* 0x000fce0000000007 */
.L_x_142:
[----:B------:R-:W-:Y:S05]  /*0a30*/  BSYNC.RECONVERGENT B0 ;  /* 0x0000000000007941 */ /* 0x000fea0003800200 */
.L_x_140:
[----:B------:R-:W-:-:S06]  /*0a40*/  IMAD.WIDE R18, R3, 0x4, R18 ;  /* 0x0000000403127825 */ /* 0x000fcc00078e0212 */
[----:B------:R-:W2:Y:S01]  /*0a50*/  LDG.E.CONSTANT R18, desc[UR4][R18.64] ;  /* 0x0000000412127981 */ /* 0x000ea2000c1e9900 */
[----:B------:R-:W-:Y:S01]  /*0a60*/  HFMA2 R5, -RZ, RZ, 0.96630859375, -0.0022525787353515625 ;  /* 0x3bbb989dff057431 */ /* 0x000fe200000001ff */
[----:B------:R-:W-:Y:S01]  /*0a70*/  MOV R9, 0x437c0000 ;  /* 0x437c000000097802 */ /* 0x000fe20000000f00 */
[----:B------:R-:W-:Y:S01]  /*0a80*/  IMAD.WIDE R16, R3, 0x4, R16 ;  /* 0x0000000403107825 */ /* 0x000fe200078e0210 */
[----:B------:R-:W-:Y:S04]  /*0a90*/  BSSY.RECONVERGENT B0, `(.L_x_143) ;  /* 0x0000016000007945 */ /* 0x000fe80003800200 */
[----:B------:R0:W-:Y:S01]  /*0aa0*/  STG.E desc[UR4][R16.64], R7 ;  /* 0x0000000710007986 */ /* 0x0001e2000c101904 */
        /* <DEDUP_REMOVED lines=12> */
[----:B------:R-:W-:Y:S02]  /*0b70*/  MOV R0, R4 ;  /* 0x0000000400007202 */ /* 0x000fe40000000f00 */
[----:B------:R-:W-:-:S07]  /*0b80*/  MOV R4, 0xba0 ;  /* 0x00000ba000047802 */ /* 0x000fce0000000f00 */
[----:B------:R-:W-:Y:S05]  /*0b90*/  CALL.REL.NOINC `($__internal_5_$__cuda_sm20_rcp_rn_f32_slowpath) ;  /* 0x0000000000307944 */ /* 0x000fea0003c00000 */
[----:B------:R-:W-:Y:S05]  /*0ba0*/  BRA `(.L_x_145) ;  /* 0x0000000000107947 */ /* 0x000fea0003800000 */
.L_x_144:
[----:B------:R-:W0:Y:S02]  /*0bb0*/  MUFU.RCP R7, R4 ;  /* 0x0000000400077308 */ /* 0x000e240000001000 */
[----:B0-----:R-:W-:-:S04]  /*0bc0*/  FFMA R0, R4, R7, -1 ;  /* 0xbf80000004007423 */ /* 0x001fc80000000007 */
[----:B------:R-:W-:-:S04]  /*0bd0*/  FADD.FTZ R0, -R0, -RZ ;  /* 0x800000ff00007221 */ /* 0x000fc80000010100 */
[----:B------:R-:W-:-:S07]  /*0be0*/  FFMA R7, R7, R0, R7 ;  /* 0x0000000007077223 */ /* 0x000fce0000000007 */
.L_x_145:
[----:B------:R-:W-:Y:S05]  /*0bf0*/  BSYNC.RECONVERGENT B0 ;  /* 0x0000000000007941 */ /* 0x000fea0003800200 */
.L_x_143:
[----:B------:R-:W-:-:S04]  /*0c00*/  IMAD.WIDE R16, R3, 0x4, R16 ;  /* 0x0000000403107825 */ /* 0x000fc800078e0210 */
[----:B------:R-:W-:Y:S01]  /*0c10*/  IMAD R2, R3, 0x4, R2 ;  /* 0x0000000403027824 */ /* 0x000fe200078e0202 */
[----:B------:R1:W-:Y:S04]  /*0c20*/  STG.E desc[UR4][R16.64], R7 ;  /* 0x0000000710007986 */ /* 0x0003e8000c101904 */
[----:B------:R-:W-:-:S13]  /*0c30*/  ISETP.GE.AND P0, PT, R2, UR6, PT ;  /* 0x0000000602007c0c */ /* 0x000fda000bf06270 */
[----:B-1----:R-:W-:Y:S05]  /*0c40*/  @!P0 BRA `(.L_x_146) ;  /* 0xfffffff800348947 */ /* 0x002fea000383ffff */
[----:B------:R-:W-:Y:S05]  /*0c50*/  EXIT ;  /* 0x000000000000794d */ /* 0x000fea0003800000 */
        .weak           $__internal_5_$__cuda_sm20_rcp_rn_f32_slowpath
        .type           $__internal_5_$__cuda_sm20_rcp_rn_f32_slowpath,@function
        .size           $__internal_5_$__cuda_sm20_rcp_rn_f32_slowpath,(.L_x_157 - $__internal_5_$__cuda_sm20_rcp_rn_f32_slowpath)
$__internal_5_$__cuda_sm20_rcp_rn_f32_slowpath:
        /* <DEDUP_REMOVED lines=15> */
.L_x_148:
[----:B------:R-:W-:-:S05]  /*0d50*/  VIADD R6, R5, 0xffffff03 ;  /* 0xffffff0305067836 */ /* 0x000fca0000000000 */
[----:B------:R-:W-:-:S13]  /*0d60*/  ISETP.GT.U32.AND P0, PT, R6, 0x1, PT ;  /* 0x000000010600780c */ /* 0x000fda0003f04070 */
[----:B------:R-:W-:Y:S05]  /*0d70*/  @P0 BRA `(.L_x_150) ;  /* 0x0000000000780947 */ /* 0x000fea0003800000 */
[----:B------:R-:W-:Y:S01]  /*0d80*/  LOP3.LUT R21, R0, 0x7fffff, RZ, 0xc0, !PT ;  /* 0x007fffff00157812 */ /* 0x000fe200078ec0ff */
[----:B------:R-:W-:Y:S02]  /*0d90*/  HFMA2 R9, -RZ, RZ, 0, 1.78813934326171875e-07 ;  /* 0x00000003ff097431 */ /* 0x000fe400000001ff */
[----:B------:R-:W-:Y:S01]  /*0da0*/  VIADD R5, R5, 0xffffff04 ;  /* 0xffffff0405057836 */ /* 0x000fe20000000000 */
        /* <DEDUP_REMOVED lines=14> */
[--C-:B------:R-:W-:Y:S02]  /*0e90*/  LOP3.LUT P1, RZ, R7, R6, R10.reuse, 0xf8, !PT ;  /* 0x0000000607ff7212 */ /* 0x100fe4000782f80a */
[C---:B------:R-:W-:Y:S02]  /*0ea0*/  LOP3.LUT P0, RZ, R9.reuse, 0x1, RZ, 0xc0, !PT ;  /* 0x0000000109ff7812 */ /* 0x040fe4000780c0ff */
[----:B------:R-:W-:Y:S02]  /*0eb0*/  LOP3.LUT P2, RZ, R9, 0x2, RZ, 0xc0, !PT ;  /* 0x0000000209ff7812 */ /* 0x000fe4000784c0ff */
[----:B------:R-:W-:Y:S02]  /*0ec0*/  SHF.R.U32.HI R5, RZ, R5, R10 ;  /* 0x00000005ff057219 */ /* 0x000fe4000001160a */
[----:B------:R-:W-:-:S02]  /*0ed0*/  PLOP3.LUT P0, PT, P0, P1, P2, 0xe0, 0x0 ;  /* 0x000000000000781c */ /* 0x000fc40000703c20 */
        /* <DEDUP_REMOVED lines=8> */
.L_x_150:
[----:B------:R0:W1:Y:S02]  /*0f60*/  MUFU.RCP R7, R0 ;  /* 0x0000000000077308 */ /* 0x0000640000001000 */
.L_x_149:
[----:B------:R-:W-:Y:S05]  /*0f70*/  BSYNC.RECONVERGENT B2 ;  /* 0x0000000000027941 */ /* 0x000fea0003800200 */
.L_x_147:
[----:B------:R-:W-:-:S04]  /*0f80*/  MOV R5, 0x0 ;  /* 0x0000000000057802 */ /* 0x000fc80000000f00 */
[----:B01----:R-:W-:Y:S05]  /*0f90*/  RET.REL.NODEC R4 `(_Z7sigmoidiPKfPf) ;  /* 0xfffffff004187950 */ /* 0x003fea0003c3ffff */
.L_x_151:
        /* <DEDUP_REMOVED lines=14> */
.L_x_157:


//--------------------- .nv.shared.reserved.0     --------------------------
	.section	.nv.shared.reserved.0,"aw",@nobits
	.weak		__nv_reservedSMEM_offset_0_alias
	.size		__nv_reservedSMEM_offset_0_alias, 0, 64
	.other		__nv_reservedSMEM_offset_0_alias,@"STO_CUDA_RESERVED_SHARED STV_DEFAULT"
__nv_reservedSMEM_offset_0_alias:
	.zero		0
	.zero		64


//--------------------- .nv.constant0._Z4reluiPKfPfS1_ --------------------------
	.section	.nv.constant0._Z4reluiPKfPfS1_,"a",@progbits
	.sectionflags	@""
	.align	4
.nv.constant0._Z4reluiPKfPfS1_:
	.zero		928


//--------------------- .nv.constant0._Z4reluiPKfPf --------------------------
	.section	.nv.constant0._Z4reluiPKfPf,"a",@progbits
	.sectionflags	@""
	.align	4
.nv.constant0._Z4reluiPKfPf:
	.zero		920


//--------------------- .nv.constant0._Z14tanhSigmColumniiPKfPfS1_ --------------------------
	.section	.nv.constant0._Z14tanhSigmColumniiPKfPfS1_,"a",@progbits
	.sectionflags	@""
	.align	4
.nv.constant0._Z14tanhSigmColumniiPKfPfS1_:
	.zero		928


//--------------------- .nv.constant0._Z14tanhSigmColumniiPKfPf --------------------------
	.section	.nv.constant0._Z14tanhSigmColumniiPKfPf,"a",@progbits
	.sectionflags	@""
	.align	4
.nv.constant0._Z14tanhSigmColumniiPKfPf:
	.zero		920


//--------------------- .nv.constant0._Z11tanhSigmRowiiPKfPfS1_ --------------------------
	.section	.nv.constant0._Z11tanhSigmRowiiPKfPfS1_,"a",@progbits
	.sectionflags	@""
	.align	4
.nv.constant0._Z11tanhSigmRowiiPKfPfS1_:
	.zero		928


//--------------------- .nv.constant0._Z11tanhSigmRowiiPKfPf --------------------------
	.section	.nv.constant0._Z11tanhSigmRowiiPKfPf,"a",@progbits
	.sectionflags	@""
	.align	4
.nv.constant0._Z11tanhSigmRowiiPKfPf:
	.zero		920


//--------------------- .nv.constant0._Z4tanhiPKfPfS1_ --------------------------
	.section	.nv.constant0._Z4tanhiPKfPfS1_,"a",@progbits
	.sectionflags	@""
	.align	4
.nv.constant0._Z4tanhiPKfPfS1_:
	.zero		928


//--------------------- .nv.constant0._Z4tanhiPKfPf --------------------------
	.section	.nv.constant0._Z4tanhiPKfPf,"a",@progbits
	.sectionflags	@""
	.align	4
.nv.constant0._Z4tanhiPKfPf:
	.zero		920


//--------------------- .nv.constant0._Z7sigmoidiPKfPfS1_ --------------------------
	.section	.nv.constant0._Z7sigmoidiPKfPfS1_,"a",@progbits
	.sectionflags	@""
	.align	4
.nv.constant0._Z7sigmoidiPKfPfS1_:
	.zero		928


//--------------------- .nv.constant0._Z7sigmoidiPKfPf --------------------------
	.section	.nv.constant0._Z7sigmoidiPKfPf,"a",@progbits
	.sectionflags	@""
	.align	4
.nv.constant0._Z7sigmoidiPKfPf:
	.zero		920


//--------------------- SYMBOLS --------------------------

	.type		.nv.reservedSmem.offset0,@object
	.size		.nv.reservedSmem.offset0,0x4
